//
// Generated by NVIDIA NVVM Compiler
//
// Compiler Build ID: CL-36424714
// Cuda compilation tools, release 13.0, V13.0.88
// Based on NVVM 20.0.0
//

.version 9.0
.target sm_100
.address_size 64

	// .globl	_Z9addKernelPiPKiS1_
.extern .func  (.param .b64 func_retval0) malloc
(
	.param .b64 malloc_param_0
)
;
.global .align 1 .b8 _ZN34_INTERNAL_27c82bc9_4_k_cu_f853efa94cuda3std3__45__cpo5beginE[1];
.global .align 1 .b8 _ZN34_INTERNAL_27c82bc9_4_k_cu_f853efa94cuda3std3__45__cpo3endE[1];
.global .align 1 .b8 _ZN34_INTERNAL_27c82bc9_4_k_cu_f853efa94cuda3std3__45__cpo6cbeginE[1];
.global .align 1 .b8 _ZN34_INTERNAL_27c82bc9_4_k_cu_f853efa94cuda3std3__45__cpo4cendE[1];
.global .align 1 .b8 _ZN34_INTERNAL_27c82bc9_4_k_cu_f853efa94cuda3std3__45__cpo6rbeginE[1];
.global .align 1 .b8 _ZN34_INTERNAL_27c82bc9_4_k_cu_f853efa94cuda3std3__45__cpo4rendE[1];
.global .align 1 .b8 _ZN34_INTERNAL_27c82bc9_4_k_cu_f853efa94cuda3std3__45__cpo7crbeginE[1];
.global .align 1 .b8 _ZN34_INTERNAL_27c82bc9_4_k_cu_f853efa94cuda3std3__45__cpo5crendE[1];
.global .align 1 .b8 _ZN34_INTERNAL_27c82bc9_4_k_cu_f853efa94cuda3std3__436_GLOBAL__N__27c82bc9_4_k_cu_f853efa96ignoreE[1];
.global .align 1 .b8 _ZN34_INTERNAL_27c82bc9_4_k_cu_f853efa94cuda3std3__419piecewise_constructE[1];
.global .align 1 .b8 _ZN34_INTERNAL_27c82bc9_4_k_cu_f853efa94cuda3std3__48in_placeE[1];
.global .align 1 .b8 _ZN34_INTERNAL_27c82bc9_4_k_cu_f853efa94cuda3std3__420unreachable_sentinelE[1];
.global .align 1 .b8 _ZN34_INTERNAL_27c82bc9_4_k_cu_f853efa94cuda3std3__47nulloptE[1];
.global .align 1 .b8 _ZN34_INTERNAL_27c82bc9_4_k_cu_f853efa94cuda3std3__48unexpectE[1];
.global .align 1 .b8 _ZN34_INTERNAL_27c82bc9_4_k_cu_f853efa94cuda3std6ranges3__45__cpo4swapE[1];
.global .align 1 .b8 _ZN34_INTERNAL_27c82bc9_4_k_cu_f853efa94cuda3std6ranges3__45__cpo9iter_moveE[1];
.global .align 1 .b8 _ZN34_INTERNAL_27c82bc9_4_k_cu_f853efa94cuda3std6ranges3__45__cpo5beginE[1];
.global .align 1 .b8 _ZN34_INTERNAL_27c82bc9_4_k_cu_f853efa94cuda3std6ranges3__45__cpo3endE[1];
.global .align 1 .b8 _ZN34_INTERNAL_27c82bc9_4_k_cu_f853efa94cuda3std6ranges3__45__cpo6cbeginE[1];
.global .align 1 .b8 _ZN34_INTERNAL_27c82bc9_4_k_cu_f853efa94cuda3std6ranges3__45__cpo4cendE[1];
.global .align 1 .b8 _ZN34_INTERNAL_27c82bc9_4_k_cu_f853efa94cuda3std6ranges3__45__cpo7advanceE[1];
.global .align 1 .b8 _ZN34_INTERNAL_27c82bc9_4_k_cu_f853efa94cuda3std6ranges3__45__cpo9iter_swapE[1];
.global .align 1 .b8 _ZN34_INTERNAL_27c82bc9_4_k_cu_f853efa94cuda3std6ranges3__45__cpo4nextE[1];
.global .align 1 .b8 _ZN34_INTERNAL_27c82bc9_4_k_cu_f853efa94cuda3std6ranges3__45__cpo4prevE[1];
.global .align 1 .b8 _ZN34_INTERNAL_27c82bc9_4_k_cu_f853efa94cuda3std6ranges3__45__cpo4dataE[1];
.global .align 1 .b8 _ZN34_INTERNAL_27c82bc9_4_k_cu_f853efa94cuda3std6ranges3__45__cpo5cdataE[1];
.global .align 1 .b8 _ZN34_INTERNAL_27c82bc9_4_k_cu_f853efa94cuda3std6ranges3__45__cpo4sizeE[1];
.global .align 1 .b8 _ZN34_INTERNAL_27c82bc9_4_k_cu_f853efa94cuda3std6ranges3__45__cpo5ssizeE[1];
.global .align 1 .b8 _ZN34_INTERNAL_27c82bc9_4_k_cu_f853efa94cuda3std6ranges3__45__cpo8distanceE[1];
.global .align 1 .b8 _ZN34_INTERNAL_27c82bc9_4_k_cu_f853efa96thrust24THRUST_300001_SM_1000_NS8cuda_cub3parE[1];
.global .align 1 .b8 _ZN34_INTERNAL_27c82bc9_4_k_cu_f853efa96thrust24THRUST_300001_SM_1000_NS8cuda_cub10par_nosyncE[1];
.global .align 1 .b8 _ZN34_INTERNAL_27c82bc9_4_k_cu_f853efa96thrust24THRUST_300001_SM_1000_NS6system6detail10sequential3seqE[1];
.global .align 1 .b8 _ZN34_INTERNAL_27c82bc9_4_k_cu_f853efa96thrust24THRUST_300001_SM_1000_NS12placeholders2_1E[1];
.global .align 1 .b8 _ZN34_INTERNAL_27c82bc9_4_k_cu_f853efa96thrust24THRUST_300001_SM_1000_NS12placeholders2_2E[1];
.global .align 1 .b8 _ZN34_INTERNAL_27c82bc9_4_k_cu_f853efa96thrust24THRUST_300001_SM_1000_NS12placeholders2_3E[1];
.global .align 1 .b8 _ZN34_INTERNAL_27c82bc9_4_k_cu_f853efa96thrust24THRUST_300001_SM_1000_NS12placeholders2_4E[1];
.global .align 1 .b8 _ZN34_INTERNAL_27c82bc9_4_k_cu_f853efa96thrust24THRUST_300001_SM_1000_NS12placeholders2_5E[1];
.global .align 1 .b8 _ZN34_INTERNAL_27c82bc9_4_k_cu_f853efa96thrust24THRUST_300001_SM_1000_NS12placeholders2_6E[1];
.global .align 1 .b8 _ZN34_INTERNAL_27c82bc9_4_k_cu_f853efa96thrust24THRUST_300001_SM_1000_NS12placeholders2_7E[1];
.global .align 1 .b8 _ZN34_INTERNAL_27c82bc9_4_k_cu_f853efa96thrust24THRUST_300001_SM_1000_NS12placeholders2_8E[1];
.global .align 1 .b8 _ZN34_INTERNAL_27c82bc9_4_k_cu_f853efa96thrust24THRUST_300001_SM_1000_NS12placeholders2_9E[1];
.global .align 1 .b8 _ZN34_INTERNAL_27c82bc9_4_k_cu_f853efa96thrust24THRUST_300001_SM_1000_NS12placeholders3_10E[1];
.global .align 1 .b8 _ZN34_INTERNAL_27c82bc9_4_k_cu_f853efa96thrust24THRUST_300001_SM_1000_NS3seqE[1];

.visible .entry _Z9addKernelPiPKiS1_(
	.param .u64 .ptr .align 1 _Z9addKernelPiPKiS1__param_0,
	.param .u64 .ptr .align 1 _Z9addKernelPiPKiS1__param_1,
	.param .u64 .ptr .align 1 _Z9addKernelPiPKiS1__param_2
)
{
	.reg .b32 	%r<5>;
	.reg .b64 	%rd<11>;

	ld.param.u64 	%rd1, [_Z9addKernelPiPKiS1__param_0];
	ld.param.u64 	%rd2, [_Z9addKernelPiPKiS1__param_1];
	ld.param.u64 	%rd3, [_Z9addKernelPiPKiS1__param_2];
	cvta.to.global.u64 	%rd4, %rd1;
	cvta.to.global.u64 	%rd5, %rd3;
	cvta.to.global.u64 	%rd6, %rd2;
	mov.u32 	%r1, %tid.x;
	mul.wide.u32 	%rd7, %r1, 4;
	add.s64 	%rd8, %rd6, %rd7;
	ld.global.u32 	%r2, [%rd8];
	add.s64 	%rd9, %rd5, %rd7;
	ld.global.u32 	%r3, [%rd9];
	add.s32 	%r4, %r3, %r2;
	add.s64 	%rd10, %rd4, %rd7;
	st.global.u32 	[%rd10], %r4;
	ret;

}
	// .globl	_Z11multiplyBy2Pij
.visible .entry _Z11multiplyBy2Pij(
	.param .u64 .ptr .align 1 _Z11multiplyBy2Pij_param_0,
	.param .u32 _Z11multiplyBy2Pij_param_1
)
{
	.reg .pred 	%p<2>;
	.reg .b32 	%r<8>;
	.reg .b64 	%rd<5>;

	ld.param.u64 	%rd1, [_Z11multiplyBy2Pij_param_0];
	ld.param.u32 	%r2, [_Z11multiplyBy2Pij_param_1];
	mov.u32 	%r3, %tid.x;
	mov.u32 	%r4, %ctaid.x;
	mov.u32 	%r5, %ntid.x;
	mad.lo.s32 	%r1, %r4, %r5, %r3;
	setp.ge.u32 	%p1, %r1, %r2;
	@%p1 bra 	$L__BB1_2;
	cvta.to.global.u64 	%rd2, %rd1;
	mul.wide.u32 	%rd3, %r1, 4;
	add.s64 	%rd4, %rd2, %rd3;
	ld.global.u32 	%r6, [%rd4];
	shl.b32 	%r7, %r6, 1;
	st.global.u32 	[%rd4], %r7;
$L__BB1_2:
	ret;

}
	// .globl	_Z16findSubstitutionPciPiiS_iS0_iS0_y
.visible .entry _Z16findSubstitutionPciPiiS_iS0_iS0_y(
	.param .u64 .ptr .align 1 _Z16findSubstitutionPciPiiS_iS0_iS0_y_param_0,
	.param .u32 _Z16findSubstitutionPciPiiS_iS0_iS0_y_param_1,
	.param .u64 .ptr .align 1 _Z16findSubstitutionPciPiiS_iS0_iS0_y_param_2,
	.param .u32 _Z16findSubstitutionPciPiiS_iS0_iS0_y_param_3,
	.param .u64 .ptr .align 1 _Z16findSubstitutionPciPiiS_iS0_iS0_y_param_4,
	.param .u32 _Z16findSubstitutionPciPiiS_iS0_iS0_y_param_5,
	.param .u64 .ptr .align 1 _Z16findSubstitutionPciPiiS_iS0_iS0_y_param_6,
	.param .u32 _Z16findSubstitutionPciPiiS_iS0_iS0_y_param_7,
	.param .u64 .ptr .align 1 _Z16findSubstitutionPciPiiS_iS0_iS0_y_param_8,
	.param .u64 _Z16findSubstitutionPciPiiS_iS0_iS0_y_param_9
)
{
	.reg .pred 	%p<28>;
	.reg .b16 	%rs<8>;
	.reg .b32 	%r<87>;
	.reg .b64 	%rd<65>;

	ld.param.u32 	%r43, [_Z16findSubstitutionPciPiiS_iS0_iS0_y_param_1];
	ld.param.u32 	%r44, [_Z16findSubstitutionPciPiiS_iS0_iS0_y_param_3];
	ld.param.u64 	%rd18, [_Z16findSubstitutionPciPiiS_iS0_iS0_y_param_9];
	mov.u32 	%r45, %ctaid.x;
	mov.u32 	%r46, %ntid.x;
	mov.u32 	%r47, %tid.x;
	mad.lo.s32 	%r76, %r45, %r46, %r47;
	cvt.s64.s32 	%rd19, %r76;
	setp.lt.u64 	%p1, %rd18, %rd19;
	@%p1 bra 	$L__BB2_18;
	mul.wide.s32 	%rd20, %r43, 4;
	{ // callseq 0, 0
	.param .b64 param0;
	st.param.b64 	[param0], %rd20;
	.param .b64 retval0;
	call.uni (retval0), 
	malloc, 
	(
	param0
	);
	ld.param.b64 	%rd21, [retval0];
	} // callseq 0
	cvt.s64.s32 	%rd22, %r44;
	{ // callseq 1, 0
	.param .b64 param0;
	st.param.b64 	[param0], %rd22;
	.param .b64 retval0;
	call.uni (retval0), 
	malloc, 
	(
	param0
	);
	ld.param.b64 	%rd23, [retval0];
	} // callseq 1
	setp.lt.s32 	%p2, %r44, 1;
	@%p2 bra 	$L__BB2_14;
	and.b32  	%r2, %r44, 15;
	setp.lt.u32 	%p3, %r44, 16;
	mov.b32 	%r71, 0;
	@%p3 bra 	$L__BB2_5;
	and.b32  	%r71, %r44, 2147483632;
	mov.b32 	%r85, 0;
$L__BB2_4:
	.pragma "nounroll";
	cvt.u64.u32 	%rd24, %r85;
	add.s64 	%rd25, %rd23, %rd24;
	mov.b16 	%rs1, 0;
	st.u8 	[%rd25], %rs1;
	st.u8 	[%rd25+1], %rs1;
	st.u8 	[%rd25+2], %rs1;
	st.u8 	[%rd25+3], %rs1;
	st.u8 	[%rd25+4], %rs1;
	st.u8 	[%rd25+5], %rs1;
	st.u8 	[%rd25+6], %rs1;
	st.u8 	[%rd25+7], %rs1;
	st.u8 	[%rd25+8], %rs1;
	st.u8 	[%rd25+9], %rs1;
	st.u8 	[%rd25+10], %rs1;
	st.u8 	[%rd25+11], %rs1;
	st.u8 	[%rd25+12], %rs1;
	st.u8 	[%rd25+13], %rs1;
	st.u8 	[%rd25+14], %rs1;
	st.u8 	[%rd25+15], %rs1;
	add.s32 	%r85, %r85, 16;
	setp.eq.s32 	%p4, %r85, %r71;
	@%p4 bra 	$L__BB2_5;
	bra.uni 	$L__BB2_4;
$L__BB2_5:
	setp.eq.s32 	%p5, %r2, 0;
	@%p5 bra 	$L__BB2_14;
	and.b32  	%r5, %r44, 7;
	setp.lt.u32 	%p6, %r2, 8;
	@%p6 bra 	$L__BB2_8;
	cvt.u64.u32 	%rd26, %r71;
	add.s64 	%rd27, %rd23, %rd26;
	mov.b16 	%rs2, 0;
	st.u8 	[%rd27], %rs2;
	st.u8 	[%rd27+1], %rs2;
	st.u8 	[%rd27+2], %rs2;
	st.u8 	[%rd27+3], %rs2;
	st.u8 	[%rd27+4], %rs2;
	st.u8 	[%rd27+5], %rs2;
	st.u8 	[%rd27+6], %rs2;
	st.u8 	[%rd27+7], %rs2;
	add.s32 	%r71, %r71, 8;
$L__BB2_8:
	setp.eq.s32 	%p7, %r5, 0;
	@%p7 bra 	$L__BB2_14;
	and.b32  	%r8, %r44, 3;
	setp.lt.u32 	%p8, %r5, 4;
	@%p8 bra 	$L__BB2_11;
	cvt.u64.u32 	%rd28, %r71;
	add.s64 	%rd29, %rd23, %rd28;
	mov.b16 	%rs3, 0;
	st.u8 	[%rd29], %rs3;
	st.u8 	[%rd29+1], %rs3;
	st.u8 	[%rd29+2], %rs3;
	st.u8 	[%rd29+3], %rs3;
	add.s32 	%r71, %r71, 4;
$L__BB2_11:
	setp.eq.s32 	%p9, %r8, 0;
	@%p9 bra 	$L__BB2_14;
	mov.b32 	%r75, 0;
$L__BB2_13:
	.pragma "nounroll";
	cvt.u64.u32 	%rd30, %r71;
	add.s64 	%rd31, %rd23, %rd30;
	mov.b16 	%rs4, 0;
	st.u8 	[%rd31], %rs4;
	add.s32 	%r71, %r71, 1;
	add.s32 	%r75, %r75, 1;
	setp.ne.s32 	%p10, %r75, %r8;
	@%p10 bra 	$L__BB2_13;
$L__BB2_14:
	setp.lt.s32 	%p11, %r43, 1;
	@%p11 bra 	$L__BB2_18;
	setp.gt.s32 	%p12, %r44, 0;
	@%p12 bra 	$L__BB2_19;
	mov.b32 	%r86, 0;
$L__BB2_17:
	mov.b16 	%rs5, 1;
	st.u8 	[%rd23], %rs5;
	mul.wide.u32 	%rd32, %r86, 4;
	add.s64 	%rd33, %rd21, %rd32;
	mov.b32 	%r52, 0;
	st.u32 	[%rd33], %r52;
	add.s32 	%r86, %r86, 1;
	setp.ne.s32 	%p13, %r86, %r43;
	@%p13 bra 	$L__BB2_17;
$L__BB2_18:
	ret;
$L__BB2_19:
	add.s32 	%r15, %r43, -2;
	add.s32 	%r16, %r44, -2;
	sub.s32 	%r17, %r44, %r43;
	mov.b32 	%r77, 0;
$L__BB2_20:
	setp.ge.u32 	%p14, %r44, %r43;
	not.b32 	%r54, %r77;
	add.s32 	%r20, %r43, %r54;
	add.s32 	%r84, %r44, %r54;
	setp.gt.s32 	%p15, %r84, %r17;
	and.pred  	%p16, %p14, %p15;
	mov.b64 	%rd60, 1;
	@%p16 bra 	$L__BB2_32;
$L__BB2_21:
	cvt.s64.s32 	%rd6, %r76;
	or.b64  	%rd48, %rd6, %rd60;
	and.b64  	%rd49, %rd48, -4294967296;
	setp.ne.s64 	%p22, %rd49, 0;
	@%p22 bra 	$L__BB2_23;
	cvt.u32.u64 	%r62, %rd60;
	cvt.u32.u64 	%r63, %rd6;
	div.u32 	%r64, %r63, %r62;
	cvt.u64.u32 	%rd61, %r64;
	bra.uni 	$L__BB2_24;
$L__BB2_23:
	div.u64 	%rd61, %rd6, %rd60;
$L__BB2_24:
	mov.b32 	%r82, -1;
	mov.b32 	%r80, 0;
$L__BB2_25:
	cvt.u64.u32 	%rd50, %r80;
	add.s64 	%rd51, %rd23, %rd50;
	ld.u8 	%rs6, [%rd51];
	setp.ne.s16 	%p23, %rs6, 0;
	@%p23 bra 	$L__BB2_27;
	add.s32 	%r82, %r82, 1;
	cvt.s64.s32 	%rd52, %r82;
	setp.eq.s64 	%p24, %rd61, %rd52;
	mov.u32 	%r83, %r80;
	@%p24 bra 	$L__BB2_28;
$L__BB2_27:
	add.s32 	%r80, %r80, 1;
	setp.ne.s32 	%p25, %r80, %r44;
	mov.b32 	%r83, 0;
	@%p25 bra 	$L__BB2_25;
$L__BB2_28:
	cvt.u64.u32 	%rd53, %r83;
	add.s64 	%rd54, %rd23, %rd53;
	mov.b16 	%rs7, 1;
	st.u8 	[%rd54], %rs7;
	mul.wide.u32 	%rd55, %r77, 4;
	add.s64 	%rd56, %rd21, %rd55;
	st.u32 	[%rd56], %r83;
	setp.ne.s64 	%p26, %rd49, 0;
	@%p26 bra 	$L__BB2_30;
	cvt.u32.u64 	%r68, %rd60;
	cvt.u32.u64 	%r69, %rd6;
	rem.u32 	%r70, %r69, %r68;
	cvt.u64.u32 	%rd62, %r70;
	bra.uni 	$L__BB2_31;
$L__BB2_30:
	rem.u64 	%rd62, %rd6, %rd60;
$L__BB2_31:
	cvt.u32.u64 	%r76, %rd62;
	add.s32 	%r77, %r77, 1;
	setp.eq.s32 	%p27, %r77, %r43;
	@%p27 bra 	$L__BB2_18;
	bra.uni 	$L__BB2_20;
$L__BB2_32:
	and.b32  	%r34, %r20, 3;
	sub.s32 	%r55, %r15, %r77;
	setp.lt.u32 	%p17, %r55, 3;
	mov.b64 	%rd60, 1;
	@%p17 bra 	$L__BB2_36;
	sub.s32 	%r79, %r16, %r77;
	and.b32  	%r56, %r20, -4;
	neg.s32 	%r78, %r56;
	mov.b64 	%rd60, 1;
$L__BB2_34:
	add.s32 	%r57, %r79, 1;
	cvt.s64.s32 	%rd38, %r57;
	mul.lo.s64 	%rd39, %rd60, %rd38;
	add.s32 	%r58, %r79, -2;
	cvt.s64.s32 	%rd40, %r79;
	mul.lo.s64 	%rd41, %rd39, %rd40;
	add.s32 	%r59, %r79, -1;
	cvt.s64.s32 	%rd42, %r59;
	mul.lo.s64 	%rd43, %rd41, %rd42;
	cvt.s64.s32 	%rd44, %r58;
	mul.lo.s64 	%rd60, %rd43, %rd44;
	add.s32 	%r79, %r79, -4;
	add.s32 	%r78, %r78, 4;
	setp.eq.s32 	%p18, %r78, 0;
	@%p18 bra 	$L__BB2_35;
	bra.uni 	$L__BB2_34;
$L__BB2_35:
	add.s32 	%r84, %r79, 1;
$L__BB2_36:
	setp.eq.s32 	%p19, %r34, 0;
	@%p19 bra 	$L__BB2_21;
	cvt.s64.s32 	%rd45, %r84;
	mul.lo.s64 	%rd60, %rd60, %rd45;
	setp.eq.s32 	%p20, %r34, 1;
	@%p20 bra 	$L__BB2_21;
	add.s32 	%r60, %r84, -1;
	cvt.s64.s32 	%rd46, %r60;
	mul.lo.s64 	%rd60, %rd60, %rd46;
	setp.eq.s32 	%p21, %r34, 2;
	@%p21 bra 	$L__BB2_21;
	add.s32 	%r61, %r84, -2;
	cvt.s64.s32 	%rd47, %r61;
	mul.lo.s64 	%rd60, %rd60, %rd47;
	bra.uni 	$L__BB2_21;

}
	// .globl	_ZN3cub18CUB_300001_SM_10006detail11EmptyKernelIvEEvv
.visible .entry _ZN3cub18CUB_300001_SM_10006detail11EmptyKernelIvEEvv()
{


	ret;

}
	// .globl	_ZN3cub18CUB_300001_SM_10006detail8for_each13static_kernelINS2_12policy_hub_t12policy_500_tEmN6thrust24THRUST_300001_SM_1000_NS8cuda_cub20__uninitialized_fill7functorINS7_10device_ptrIcEEcEEEEvT0_T1_
.visible .entry _ZN3cub18CUB_300001_SM_10006detail8for_each13static_kernelINS2_12policy_hub_t12policy_500_tEmN6thrust24THRUST_300001_SM_1000_NS8cuda_cub20__uninitialized_fill7functorINS7_10device_ptrIcEEcEEEEvT0_T1_(
	.param .u64 _ZN3cub18CUB_300001_SM_10006detail8for_each13static_kernelINS2_12policy_hub_t12policy_500_tEmN6thrust24THRUST_300001_SM_1000_NS8cuda_cub20__uninitialized_fill7functorINS7_10device_ptrIcEEcEEEEvT0_T1__param_0,
	.param .align 8 .b8 _ZN3cub18CUB_300001_SM_10006detail8for_each13static_kernelINS2_12policy_hub_t12policy_500_tEmN6thrust24THRUST_300001_SM_1000_NS8cuda_cub20__uninitialized_fill7functorINS7_10device_ptrIcEEcEEEEvT0_T1__param_1[16]
)
.maxntid 256
{
	.reg .pred 	%p<4>;
	.reg .b16 	%rs<10>;
	.reg .b32 	%r<15>;
	.reg .b64 	%rd<14>;

	ld.param.u32 	%r7, [_ZN3cub18CUB_300001_SM_10006detail8for_each13static_kernelINS2_12policy_hub_t12policy_500_tEmN6thrust24THRUST_300001_SM_1000_NS8cuda_cub20__uninitialized_fill7functorINS7_10device_ptrIcEEcEEEEvT0_T1__param_1+8];
	bfe.u32 	%r11, %r7, 0, 8;
	cvt.u16.u32 	%rs2, %r11;
	ld.param.u64 	%rd4, [_ZN3cub18CUB_300001_SM_10006detail8for_each13static_kernelINS2_12policy_hub_t12policy_500_tEmN6thrust24THRUST_300001_SM_1000_NS8cuda_cub20__uninitialized_fill7functorINS7_10device_ptrIcEEcEEEEvT0_T1__param_1];
	ld.param.u64 	%rd5, [_ZN3cub18CUB_300001_SM_10006detail8for_each13static_kernelINS2_12policy_hub_t12policy_500_tEmN6thrust24THRUST_300001_SM_1000_NS8cuda_cub20__uninitialized_fill7functorINS7_10device_ptrIcEEcEEEEvT0_T1__param_0];
	mov.u32 	%r12, %ctaid.x;
	mul.wide.u32 	%rd1, %r12, 512;
	sub.s64 	%rd2, %rd5, %rd1;
	setp.lt.u64 	%p1, %rd2, 512;
	@%p1 bra 	$L__BB4_2;
	mov.u32 	%r14, %tid.x;
	cvta.to.global.u64 	%rd10, %rd4;
	cvt.u64.u32 	%rd11, %r14;
	add.s64 	%rd12, %rd1, %rd11;
	add.s64 	%rd13, %rd10, %rd12;
	st.global.u8 	[%rd13], %rs2;
	st.global.u8 	[%rd13+256], %rs2;
	bra.uni 	$L__BB4_6;
$L__BB4_2:
	cvta.to.global.u64 	%rd6, %rd4;
	mov.u32 	%r1, %tid.x;
	cvt.u64.u32 	%rd7, %r1;
	setp.le.u64 	%p2, %rd2, %rd7;
	add.s64 	%rd8, %rd1, %rd7;
	add.s64 	%rd3, %rd6, %rd8;
	@%p2 bra 	$L__BB4_4;
	st.global.u8 	[%rd3], %rs2;
$L__BB4_4:
	add.s32 	%r13, %r1, 256;
	cvt.u64.u32 	%rd9, %r13;
	setp.le.u64 	%p3, %rd2, %rd9;
	@%p3 bra 	$L__BB4_6;
	st.global.u8 	[%rd3+256], %rs2;
$L__BB4_6:
	ret;

}
	// .globl	_ZN3cub18CUB_300001_SM_10006detail8for_each13static_kernelINS2_12policy_hub_t12policy_500_tEmN6thrust24THRUST_300001_SM_1000_NS8cuda_cub20__uninitialized_fill7functorINS7_10device_ptrIiEEiEEEEvT0_T1_
.visible .entry _ZN3cub18CUB_300001_SM_10006detail8for_each13static_kernelINS2_12policy_hub_t12policy_500_tEmN6thrust24THRUST_300001_SM_1000_NS8cuda_cub20__uninitialized_fill7functorINS7_10device_ptrIiEEiEEEEvT0_T1_(
	.param .u64 _ZN3cub18CUB_300001_SM_10006detail8for_each13static_kernelINS2_12policy_hub_t12policy_500_tEmN6thrust24THRUST_300001_SM_1000_NS8cuda_cub20__uninitialized_fill7functorINS7_10device_ptrIiEEiEEEEvT0_T1__param_0,
	.param .align 8 .b8 _ZN3cub18CUB_300001_SM_10006detail8for_each13static_kernelINS2_12policy_hub_t12policy_500_tEmN6thrust24THRUST_300001_SM_1000_NS8cuda_cub20__uninitialized_fill7functorINS7_10device_ptrIiEEiEEEEvT0_T1__param_1[16]
)
.maxntid 256
{
	.reg .pred 	%p<4>;
	.reg .b16 	%rs<5>;
	.reg .b32 	%r<12>;
	.reg .b64 	%rd<16>;

	ld.param.u32 	%r3, [_ZN3cub18CUB_300001_SM_10006detail8for_each13static_kernelINS2_12policy_hub_t12policy_500_tEmN6thrust24THRUST_300001_SM_1000_NS8cuda_cub20__uninitialized_fill7functorINS7_10device_ptrIiEEiEEEEvT0_T1__param_1+8];
	ld.param.u64 	%rd4, [_ZN3cub18CUB_300001_SM_10006detail8for_each13static_kernelINS2_12policy_hub_t12policy_500_tEmN6thrust24THRUST_300001_SM_1000_NS8cuda_cub20__uninitialized_fill7functorINS7_10device_ptrIiEEiEEEEvT0_T1__param_1];
	ld.param.u64 	%rd5, [_ZN3cub18CUB_300001_SM_10006detail8for_each13static_kernelINS2_12policy_hub_t12policy_500_tEmN6thrust24THRUST_300001_SM_1000_NS8cuda_cub20__uninitialized_fill7functorINS7_10device_ptrIiEEiEEEEvT0_T1__param_0];
	mov.u32 	%r9, %ctaid.x;
	mul.wide.u32 	%rd1, %r9, 512;
	sub.s64 	%rd2, %rd5, %rd1;
	setp.lt.u64 	%p1, %rd2, 512;
	@%p1 bra 	$L__BB5_2;
	mov.u32 	%r11, %tid.x;
	cvta.to.global.u64 	%rd11, %rd4;
	cvt.u64.u32 	%rd12, %r11;
	add.s64 	%rd13, %rd1, %rd12;
	shl.b64 	%rd14, %rd13, 2;
	add.s64 	%rd15, %rd11, %rd14;
	st.global.u32 	[%rd15], %r3;
	st.global.u32 	[%rd15+1024], %r3;
	bra.uni 	$L__BB5_6;
$L__BB5_2:
	cvta.to.global.u64 	%rd6, %rd4;
	mov.u32 	%r2, %tid.x;
	cvt.u64.u32 	%rd7, %r2;
	setp.le.u64 	%p2, %rd2, %rd7;
	add.s64 	%rd8, %rd1, %rd7;
	shl.b64 	%rd9, %rd8, 2;
	add.s64 	%rd3, %rd6, %rd9;
	@%p2 bra 	$L__BB5_4;
	st.global.u32 	[%rd3], %r3;
$L__BB5_4:
	add.s32 	%r10, %r2, 256;
	cvt.u64.u32 	%rd10, %r10;
	setp.le.u64 	%p3, %rd2, %rd10;
	@%p3 bra 	$L__BB5_6;
	st.global.u32 	[%rd3+1024], %r3;
$L__BB5_6:
	ret;

}


// ===== COMPILED SASS (sm_100) =====

	.target	sm_100

	.elftype	@"ET_EXEC"


//--------------------- .note.nv.tkinfo           --------------------------
	.section	.note.nv.tkinfo,"",@"SHT_NOTE"
	.sectionflags	@"SHF_NOTE_NV_TKINFO"
	.tkinfo
        /*0018*/ 	.word	0x00000002
        /*0030*/ 	.string	""
        /*0030*/ 	.string	"ptxas"
        /*0030*/ 	.string	"Cuda compilation tools, release 13.0, V13.0.88"
        /*0030*/ 	.string	"Build cuda_13.0.r13.0/compiler.36424714_0"
        /*0030*/ 	.string	"-arch sm_100 -m 64 "



//--------------------- .note.nv.cuinfo           --------------------------
	.section	.note.nv.cuinfo,"",@"SHT_NOTE"
	.sectionflags	@"SHF_NOTE_NV_CUINFO"
        /*0018*/ 	.short	0x0002
        /*001a*/ 	.short	0x0064
        /*001c*/ 	.short	0x0082
	.zero		2


//--------------------- .nv.info                  --------------------------
	.section	.nv.info,"",@"SHT_CUDA_INFO"
	.align	4


	//----- nvinfo : EIATTR_REGCOUNT
	.align		4
        /*0000*/ 	.byte	0x04, 0x2f
        /*0002*/ 	.short	(.L_44 - .L_43)
	.align		4
.L_43:
        /*0004*/ 	.word	index@(_Z9addKernelPiPKiS1_)
        /*0008*/ 	.word	0x0000000c


	//----- nvinfo : EIATTR_FRAME_SIZE
	.align		4
.L_44:
        /*000c*/ 	.byte	0x04, 0x11
        /*000e*/ 	.short	(.L_46 - .L_45)
	.align		4
.L_45:
        /*0010*/ 	.word	index@(_Z9addKernelPiPKiS1_)
        /*0014*/ 	.word	0x00000000


	//----- nvinfo : EIATTR_REGCOUNT
	.align		4
.L_46:
        /*0018*/ 	.byte	0x04, 0x2f
        /*001a*/ 	.short	(.L_48 - .L_47)
	.align		4
.L_47:
        /*001c*/ 	.word	index@(_Z11multiplyBy2Pij)
        /*0020*/ 	.word	0x00000008


	//----- nvinfo : EIATTR_FRAME_SIZE
	.align		4
.L_48:
        /*0024*/ 	.byte	0x04, 0x11
        /*0026*/ 	.short	(.L_50 - .L_49)
	.align		4
.L_49:
        /*0028*/ 	.word	index@(_Z11multiplyBy2Pij)
        /*002c*/ 	.word	0x00000000


	//----- nvinfo : EIATTR_REGCOUNT
	.align		4
.L_50:
        /*0030*/ 	.byte	0x04, 0x2f
        /*0032*/ 	.short	(.L_52 - .L_51)
	.align		4
.L_51:
        /*0034*/ 	.word	index@(_Z16findSubstitutionPciPiiS_iS0_iS0_y)
        /*0038*/ 	.word	0x0000001c


	//----- nvinfo : EIATTR_FRAME_SIZE
	.align		4
.L_52:
        /*003c*/ 	.byte	0x04, 0x11
        /*003e*/ 	.short	(.L_54 - .L_53)
	.align		4
.L_53:
        /*0040*/ 	.word	index@($__internal_1_$__cuda_sm20_rem_u64)
        /*0044*/ 	.word	0x00000000


	//----- nvinfo : EIATTR_FRAME_SIZE
	.align		4
.L_54:
        /*0048*/ 	.byte	0x04, 0x11
        /*004a*/ 	.short	(.L_56 - .L_55)
	.align		4
.L_55:
        /*004c*/ 	.word	index@($__internal_0_$__cuda_sm20_div_u64)
        /*0050*/ 	.word	0x00000000


	//----- nvinfo : EIATTR_FRAME_SIZE
	.align		4
.L_56:
        /*0054*/ 	.byte	0x04, 0x11
        /*0056*/ 	.short	(.L_58 - .L_57)
	.align		4
.L_57:
        /*0058*/ 	.word	index@(_Z16findSubstitutionPciPiiS_iS0_iS0_y)
        /*005c*/ 	.word	0x00000000


	//----- nvinfo : EIATTR_REGCOUNT
	.align		4
.L_58:
        /*0060*/ 	.byte	0x04, 0x2f
        /*0062*/ 	.short	(.L_60 - .L_59)
	.align		4
.L_59:
        /*0064*/ 	.word	index@(_ZN3cub18CUB_300001_SM_10006detail11EmptyKernelIvEEvv)
        /*0068*/ 	.word	0x00000004


	//----- nvinfo : EIATTR_FRAME_SIZE
	.align		4
.L_60:
        /*006c*/ 	.byte	0x04, 0x11
        /*006e*/ 	.short	(.L_62 - .L_61)
	.align		4
.L_61:
        /*0070*/ 	.word	index@(_ZN3cub18CUB_300001_SM_10006detail11EmptyKernelIvEEvv)
        /*0074*/ 	.word	0x00000000


	//----- nvinfo : EIATTR_REGCOUNT
	.align		4
.L_62:
        /*0078*/ 	.byte	0x04, 0x2f
        /*007a*/ 	.short	(.L_64 - .L_63)
	.align		4
.L_63:
        /*007c*/ 	.word	index@(_ZN3cub18CUB_300001_SM_10006detail8for_each13static_kernelINS2_12policy_hub_t12policy_500_tEmN6thrust24THRUST_300001_SM_1000_NS8cuda_cub20__uninitialized_fill7functorINS7_10device_ptrIcEEcEEEEvT0_T1_)
        /*0080*/ 	.word	0x0000000a


	//----- nvinfo : EIATTR_FRAME_SIZE
	.align		4
.L_64:
        /*0084*/ 	.byte	0x04, 0x11
        /*0086*/ 	.short	(.L_66 - .L_65)
	.align		4
.L_65:
        /*0088*/ 	.word	index@(_ZN3cub18CUB_300001_SM_10006detail8for_each13static_kernelINS2_12policy_hub_t12policy_500_tEmN6thrust24THRUST_300001_SM_1000_NS8cuda_cub20__uninitialized_fill7functorINS7_10device_ptrIcEEcEEEEvT0_T1_)
        /*008c*/ 	.word	0x00000000


	//----- nvinfo : EIATTR_REGCOUNT
	.align		4
.L_66:
        /*0090*/ 	.byte	0x04, 0x2f
        /*0092*/ 	.short	(.L_68 - .L_67)
	.align		4
.L_67:
        /*0094*/ 	.word	index@(_ZN3cub18CUB_300001_SM_10006detail8for_each13static_kernelINS2_12policy_hub_t12policy_500_tEmN6thrust24THRUST_300001_SM_1000_NS8cuda_cub20__uninitialized_fill7functorINS7_10device_ptrIiEEiEEEEvT0_T1_)
        /*0098*/ 	.word	0x00000008


	//----- nvinfo : EIATTR_FRAME_SIZE
	.align		4
.L_68:
        /*009c*/ 	.byte	0x04, 0x11
        /*009e*/ 	.short	(.L_70 - .L_69)
	.align		4
.L_69:
        /*00a0*/ 	.word	index@(_ZN3cub18CUB_300001_SM_10006detail8for_each13static_kernelINS2_12policy_hub_t12policy_500_tEmN6thrust24THRUST_300001_SM_1000_NS8cuda_cub20__uninitialized_fill7functorINS7_10device_ptrIiEEiEEEEvT0_T1_)
        /*00a4*/ 	.word	0x00000000


	//----- nvinfo : EIATTR_MIN_STACK_SIZE
	.align		4
.L_70:
        /*00a8*/ 	.byte	0x04, 0x12
        /*00aa*/ 	.short	(.L_72 - .L_71)
	.align		4
.L_71:
        /*00ac*/ 	.word	index@(_ZN3cub18CUB_300001_SM_10006detail8for_each13static_kernelINS2_12policy_hub_t12policy_500_tEmN6thrust24THRUST_300001_SM_1000_NS8cuda_cub20__uninitialized_fill7functorINS7_10device_ptrIiEEiEEEEvT0_T1_)
        /*00b0*/ 	.word	0x00000000


	//----- nvinfo : EIATTR_MIN_STACK_SIZE
	.align		4
.L_72:
        /*00b4*/ 	.byte	0x04, 0x12
        /*00b6*/ 	.short	(.L_74 - .L_73)
	.align		4
.L_73:
        /*00b8*/ 	.word	index@(_ZN3cub18CUB_300001_SM_10006detail8for_each13static_kernelINS2_12policy_hub_t12policy_500_tEmN6thrust24THRUST_300001_SM_1000_NS8cuda_cub20__uninitialized_fill7functorINS7_10device_ptrIcEEcEEEEvT0_T1_)
        /*00bc*/ 	.word	0x00000000


	//----- nvinfo : EIATTR_MIN_STACK_SIZE
	.align		4
.L_74:
        /*00c0*/ 	.byte	0x04, 0x12
        /*00c2*/ 	.short	(.L_76 - .L_75)
	.align		4
.L_75:
        /*00c4*/ 	.word	index@(_ZN3cub18CUB_300001_SM_10006detail11EmptyKernelIvEEvv)
        /*00c8*/ 	.word	0x00000000


	//----- nvinfo : EIATTR_MIN_STACK_SIZE
	.align		4
.L_76:
        /*00cc*/ 	.byte	0x04, 0x12
        /*00ce*/ 	.short	(.L_78 - .L_77)
	.align		4
.L_77:
        /*00d0*/ 	.word	index@(_Z16findSubstitutionPciPiiS_iS0_iS0_y)
        /*00d4*/ 	.word	0x00000000


	//----- nvinfo : EIATTR_MIN_STACK_SIZE
	.align		4
.L_78:
        /*00d8*/ 	.byte	0x04, 0x12
        /*00da*/ 	.short	(.L_80 - .L_79)
	.align		4
.L_79:
        /*00dc*/ 	.word	index@(_Z11multiplyBy2Pij)
        /*00e0*/ 	.word	0x00000000


	//----- nvinfo : EIATTR_MIN_STACK_SIZE
	.align		4
.L_80:
        /*00e4*/ 	.byte	0x04, 0x12
        /*00e6*/ 	.short	(.L_82 - .L_81)
	.align		4
.L_81:
        /*00e8*/ 	.word	index@(_Z9addKernelPiPKiS1_)
        /*00ec*/ 	.word	0x00000000
.L_82:


//--------------------- .nv.compat                --------------------------
	.section	.nv.compat,"",@"SHT_CUDA_COMPAT_INFO"
	.align	4
        /*0000*/ 	.byte	0x02, 0x09, 0x00, 0x00, 0x02, 0x02, 0x01, 0x00, 0x02, 0x05, 0x05, 0x00, 0x03, 0x07, 0x01, 0x01
        /*0010*/ 	.byte	0x02, 0x03, 0x00, 0x00, 0x02, 0x06, 0x01, 0x00, 0x04, 0x0b, 0x08, 0x00, 0x09, 0x00, 0x00, 0x00
        /*0020*/ 	.byte	0x00, 0x00, 0x00, 0x00


//--------------------- .nv.info._ZN3cub18CUB_300001_SM_10006detail8for_each13static_kernelINS2_12policy_hub_t12policy_500_tEmN6thrust24THRUST_300001_SM_1000_NS8cuda_cub20__uninitialized_fill7functorINS7_10device_ptrIiEEiEEEEvT0_T1_ --------------------------
	.section	.nv.info._ZN3cub18CUB_300001_SM_10006detail8for_each13static_kernelINS2_12policy_hub_t12policy_500_tEmN6thrust24THRUST_300001_SM_1000_NS8cuda_cub20__uninitialized_fill7functorINS7_10device_ptrIiEEiEEEEvT0_T1_,"",@"SHT_CUDA_INFO"
	.sectionflags	@""
	.align	4


	//----- nvinfo : EIATTR_CUDA_API_VERSION
	.align		4
        /*0000*/ 	.byte	0x04, 0x37
        /*0002*/ 	.short	(.L_84 - .L_83)
.L_83:
        /*0004*/ 	.word	0x00000082


	//----- nvinfo : EIATTR_KPARAM_INFO
	.align		4
.L_84:
        /*0008*/ 	.byte	0x04, 0x17
        /*000a*/ 	.short	(.L_86 - .L_85)
.L_85:
        /*000c*/ 	.word	0x00000000
        /*0010*/ 	.short	0x0001
        /*0012*/ 	.short	0x0008
        /*0014*/ 	.byte	0x00, 0xf0, 0x41, 0x00


	//----- nvinfo : EIATTR_KPARAM_INFO
	.align		4
.L_86:
        /*0018*/ 	.byte	0x04, 0x17
        /*001a*/ 	.short	(.L_88 - .L_87)
.L_87:
        /*001c*/ 	.word	0x00000000
        /*0020*/ 	.short	0x0000
        /*0022*/ 	.short	0x0000
        /*0024*/ 	.byte	0x00, 0xf0, 0x21, 0x00


	//----- nvinfo : EIATTR_SPARSE_MMA_MASK
	.align		4
.L_88:
        /*0028*/ 	.byte	0x03, 0x50
        /*002a*/ 	.short	0x0000


	//----- nvinfo : EIATTR_MAXREG_COUNT
	.align		4
        /*002c*/ 	.byte	0x03, 0x1b
        /*002e*/ 	.short	0x00ff


	//----- nvinfo : EIATTR_MERCURY_ISA_VERSION
	.align		4
        /*0030*/ 	.byte	0x03, 0x5f
        /*0032*/ 	.short	0x0101


	//----- nvinfo : EIATTR_VRC_CTA_INIT_COUNT
	.align		4
        /*0034*/ 	.byte	0x02, 0x4a
	.zero		1
	.zero		1


	//----- nvinfo : EIATTR_EXIT_INSTR_OFFSETS
	.align		4
        /*0038*/ 	.byte	0x04, 0x1c
        /*003a*/ 	.short	(.L_90 - .L_89)


	//   ....[0]....
.L_89:
        /*003c*/ 	.word	0x00000130


	//   ....[1]....
        /*0040*/ 	.word	0x00000230


	//   ....[2]....
        /*0044*/ 	.word	0x00000260


	//----- nvinfo : EIATTR_MAX_THREADS
	.align		4
.L_90:
        /*0048*/ 	.byte	0x04, 0x05
        /*004a*/ 	.short	(.L_92 - .L_91)
.L_91:
        /*004c*/ 	.word	0x00000100
        /*0050*/ 	.word	0x00000001
        /*0054*/ 	.word	0x00000001


	//----- nvinfo : EIATTR_CBANK_PARAM_SIZE
	.align		4
.L_92:
        /*0058*/ 	.byte	0x03, 0x19
        /*005a*/ 	.short	0x0018


	//----- nvinfo : EIATTR_PARAM_CBANK
	.align		4
        /*005c*/ 	.byte	0x04, 0x0a
        /*005e*/ 	.short	(.L_94 - .L_93)
	.align		4
.L_93:
        /*0060*/ 	.word	index@(.nv.constant0._ZN3cub18CUB_300001_SM_10006detail8for_each13static_kernelINS2_12policy_hub_t12policy_500_tEmN6thrust24THRUST_300001_SM_1000_NS8cuda_cub20__uninitialized_fill7functorINS7_10device_ptrIiEEiEEEEvT0_T1_)
        /*0064*/ 	.short	0x0380
        /*0066*/ 	.short	0x0018


	//----- nvinfo : EIATTR_SW_WAR
	.align		4
.L_94:
        /*0068*/ 	.byte	0x04, 0x36
        /*006a*/ 	.short	(.L_96 - .L_95)
.L_95:
        /*006c*/ 	.word	0x00000008
.L_96:


//--------------------- .nv.info._ZN3cub18CUB_300001_SM_10006detail8for_each13static_kernelINS2_12policy_hub_t12policy_500_tEmN6thrust24THRUST_300001_SM_1000_NS8cuda_cub20__uninitialized_fill7functorINS7_10device_ptrIcEEcEEEEvT0_T1_ --------------------------
	.section	.nv.info._ZN3cub18CUB_300001_SM_10006detail8for_each13static_kernelINS2_12policy_hub_t12policy_500_tEmN6thrust24THRUST_300001_SM_1000_NS8cuda_cub20__uninitialized_fill7functorINS7_10device_ptrIcEEcEEEEvT0_T1_,"",@"SHT_CUDA_INFO"
	.sectionflags	@""
	.align	4


	//----- nvinfo : EIATTR_CUDA_API_VERSION
	.align		4
        /*0000*/ 	.byte	0x04, 0x37
        /*0002*/ 	.short	(.L_98 - .L_97)
.L_97:
        /*0004*/ 	.word	0x00000082


	//----- nvinfo : EIATTR_KPARAM_INFO
	.align		4
.L_98:
        /*0008*/ 	.byte	0x04, 0x17
        /*000a*/ 	.short	(.L_100 - .L_99)
.L_99:
        /*000c*/ 	.word	0x00000000
        /*0010*/ 	.short	0x0001
        /*0012*/ 	.short	0x0008
        /*0014*/ 	.byte	0x00, 0xf0, 0x41, 0x00


	//----- nvinfo : EIATTR_KPARAM_INFO
	.align		4
.L_100:
        /*0018*/ 	.byte	0x04, 0x17
        /*001a*/ 	.short	(.L_102 - .L_101)
.L_101:
        /*001c*/ 	.word	0x00000000
        /*0020*/ 	.short	0x0000
        /*0022*/ 	.short	0x0000
        /*0024*/ 	.byte	0x00, 0xf0, 0x21, 0x00


	//----- nvinfo : EIATTR_SPARSE_MMA_MASK
	.align		4
.L_102:
        /*0028*/ 	.byte	0x03, 0x50
        /*002a*/ 	.short	0x0000


	//----- nvinfo : EIATTR_MAXREG_COUNT
	.align		4
        /*002c*/ 	.byte	0x03, 0x1b
        /*002e*/ 	.short	0x00ff


	//----- nvinfo : EIATTR_MERCURY_ISA_VERSION
	.align		4
        /*0030*/ 	.byte	0x03, 0x5f
        /*0032*/ 	.short	0x0101


	//----- nvinfo : EIATTR_VRC_CTA_INIT_COUNT
	.align		4
        /*0034*/ 	.byte	0x02, 0x4a
	.zero		1
	.zero		1


	//----- nvinfo : EIATTR_EXIT_INSTR_OFFSETS
	.align		4
        /*0038*/ 	.byte	0x04, 0x1c
        /*003a*/ 	.short	(.L_104 - .L_103)


	//   ....[0]....
.L_103:
        /*003c*/ 	.word	0x00000120


	//   ....[1]....
        /*0040*/ 	.word	0x000001f0


	//   ....[2]....
        /*0044*/ 	.word	0x00000210


	//----- nvinfo : EIATTR_MAX_THREADS
	.align		4
.L_104:
        /*0048*/ 	.byte	0x04, 0x05
        /*004a*/ 	.short	(.L_106 - .L_105)
.L_105:
        /*004c*/ 	.word	0x00000100
        /*0050*/ 	.word	0x00000001
        /*0054*/ 	.word	0x00000001


	//----- nvinfo : EIATTR_CBANK_PARAM_SIZE
	.align		4
.L_106:
        /*0058*/ 	.byte	0x03, 0x19
        /*005a*/ 	.short	0x0018


	//----- nvinfo : EIATTR_PARAM_CBANK
	.align		4
        /*005c*/ 	.byte	0x04, 0x0a
        /*005e*/ 	.short	(.L_108 - .L_107)
	.align		4
.L_107:
        /*0060*/ 	.word	index@(.nv.constant0._ZN3cub18CUB_300001_SM_10006detail8for_each13static_kernelINS2_12policy_hub_t12policy_500_tEmN6thrust24THRUST_300001_SM_1000_NS8cuda_cub20__uninitialized_fill7functorINS7_10device_ptrIcEEcEEEEvT0_T1_)
        /*0064*/ 	.short	0x0380
        /*0066*/ 	.short	0x0018


	//----- nvinfo : EIATTR_SW_WAR
	.align		4
.L_108:
        /*0068*/ 	.byte	0x04, 0x36
        /*006a*/ 	.short	(.L_110 - .L_109)
.L_109:
        /*006c*/ 	.word	0x00000008
.L_110:


//--------------------- .nv.info._ZN3cub18CUB_300001_SM_10006detail11EmptyKernelIvEEvv --------------------------
	.section	.nv.info._ZN3cub18CUB_300001_SM_10006detail11EmptyKernelIvEEvv,"",@"SHT_CUDA_INFO"
	.sectionflags	@""
	.align	4


	//----- nvinfo : EIATTR_CUDA_API_VERSION
	.align		4
        /*0000*/ 	.byte	0x04, 0x37
        /*0002*/ 	.short	(.L_112 - .L_111)
.L_111:
        /*0004*/ 	.word	0x00000082


	//----- nvinfo : EIATTR_SPARSE_MMA_MASK
	.align		4
.L_112:
        /*0008*/ 	.byte	0x03, 0x50
        /*000a*/ 	.short	0x0000


	//----- nvinfo : EIATTR_MAXREG_COUNT
	.align		4
        /*000c*/ 	.byte	0x03, 0x1b
        /*000e*/ 	.short	0x00ff


	//----- nvinfo : EIATTR_MERCURY_ISA_VERSION
	.align		4
        /*0010*/ 	.byte	0x03, 0x5f
        /*0012*/ 	.short	0x0101


	//----- nvinfo : EIATTR_VRC_CTA_INIT_COUNT
	.align		4
        /*0014*/ 	.byte	0x02, 0x4a
	.zero		1
	.zero		1


	//----- nvinfo : EIATTR_EXIT_INSTR_OFFSETS
	.align		4
        /*0018*/ 	.byte	0x04, 0x1c
        /*001a*/ 	.short	(.L_114 - .L_113)


	//   ....[0]....
.L_113:
        /*001c*/ 	.word	0x00000010


	//----- nvinfo : EIATTR_SW_WAR
	.align		4
.L_114:
        /*0020*/ 	.byte	0x04, 0x36
        /*0022*/ 	.short	(.L_116 - .L_115)
.L_115:
        /*0024*/ 	.word	0x00000008
.L_116:


//--------------------- .nv.info._Z16findSubstitutionPciPiiS_iS0_iS0_y --------------------------
	.section	.nv.info._Z16findSubstitutionPciPiiS_iS0_iS0_y,"",@"SHT_CUDA_INFO"
	.sectionflags	@""
	.align	4


	//----- nvinfo : EIATTR_CUDA_API_VERSION
	.align		4
        /*0000*/ 	.byte	0x04, 0x37
        /*0002*/ 	.short	(.L_118 - .L_117)
.L_117:
        /*0004*/ 	.word	0x00000082


	//----- nvinfo : EIATTR_KPARAM_INFO
	.align		4
.L_118:
        /*0008*/ 	.byte	0x04, 0x17
        /*000a*/ 	.short	(.L_120 - .L_119)
.L_119:
        /*000c*/ 	.word	0x00000000
        /*0010*/ 	.short	0x0009
        /*0012*/ 	.short	0x0048
        /*0014*/ 	.byte	0x00, 0xf0, 0x21, 0x00


	//----- nvinfo : EIATTR_KPARAM_INFO
	.align		4
.L_120:
        /*0018*/ 	.byte	0x04, 0x17
        /*001a*/ 	.short	(.L_122 - .L_121)
.L_121:
        /*001c*/ 	.word	0x00000000
        /*0020*/ 	.short	0x0008
        /*0022*/ 	.short	0x0040
        /*0024*/ 	.byte	0x00, 0xf5, 0x21, 0x00


	//----- nvinfo : EIATTR_KPARAM_INFO
	.align		4
.L_122:
        /*0028*/ 	.byte	0x04, 0x17
        /*002a*/ 	.short	(.L_124 - .L_123)
.L_123:
        /*002c*/ 	.word	0x00000000
        /*0030*/ 	.short	0x0007
        /*0032*/ 	.short	0x0038
        /*0034*/ 	.byte	0x00, 0xf0, 0x11, 0x00


	//----- nvinfo : EIATTR_KPARAM_INFO
	.align		4
.L_124:
        /*0038*/ 	.byte	0x04, 0x17
        /*003a*/ 	.short	(.L_126 - .L_125)
.L_125:
        /*003c*/ 	.word	0x00000000
        /*0040*/ 	.short	0x0006
        /*0042*/ 	.short	0x0030
        /*0044*/ 	.byte	0x00, 0xf5, 0x21, 0x00


	//----- nvinfo : EIATTR_KPARAM_INFO
	.align		4
.L_126:
        /*0048*/ 	.byte	0x04, 0x17
        /*004a*/ 	.short	(.L_128 - .L_127)
.L_127:
        /*004c*/ 	.word	0x00000000
        /*0050*/ 	.short	0x0005
        /*0052*/ 	.short	0x0028
        /*0054*/ 	.byte	0x00, 0xf0, 0x11, 0x00


	//----- nvinfo : EIATTR_KPARAM_INFO
	.align		4
.L_128:
        /*0058*/ 	.byte	0x04, 0x17
        /*005a*/ 	.short	(.L_130 - .L_129)
.L_129:
        /*005c*/ 	.word	0x00000000
        /*0060*/ 	.short	0x0004
        /*0062*/ 	.short	0x0020
        /*0064*/ 	.byte	0x00, 0xf5, 0x21, 0x00


	//----- nvinfo : EIATTR_KPARAM_INFO
	.align		4
.L_130:
        /*0068*/ 	.byte	0x04, 0x17
        /*006a*/ 	.short	(.L_132 - .L_131)
.L_131:
        /*006c*/ 	.word	0x00000000
        /*0070*/ 	.short	0x0003
        /*0072*/ 	.short	0x0018
        /*0074*/ 	.byte	0x00, 0xf0, 0x11, 0x00


	//----- nvinfo : EIATTR_KPARAM_INFO
	.align		4
.L_132:
        /*0078*/ 	.byte	0x04, 0x17
        /*007a*/ 	.short	(.L_134 - .L_133)
.L_133:
        /*007c*/ 	.word	0x00000000
        /*0080*/ 	.short	0x0002
        /*0082*/ 	.short	0x0010
        /*0084*/ 	.byte	0x00, 0xf5, 0x21, 0x00


	//----- nvinfo : EIATTR_KPARAM_INFO
	.align		4
.L_134:
        /*0088*/ 	.byte	0x04, 0x17
        /*008a*/ 	.short	(.L_136 - .L_135)
.L_135:
        /*008c*/ 	.word	0x00000000
        /*0090*/ 	.short	0x0001
        /*0092*/ 	.short	0x0008
        /*0094*/ 	.byte	0x00, 0xf0, 0x11, 0x00


	//----- nvinfo : EIATTR_KPARAM_INFO
	.align		4
.L_136:
        /*0098*/ 	.byte	0x04, 0x17
        /*009a*/ 	.short	(.L_138 - .L_137)
.L_137:
        /*009c*/ 	.word	0x00000000
        /*00a0*/ 	.short	0x0000
        /*00a2*/ 	.short	0x0000
        /*00a4*/ 	.byte	0x00, 0xf5, 0x21, 0x00


	//----- nvinfo : EIATTR_SPARSE_MMA_MASK
	.align		4
.L_138:
        /*00a8*/ 	.byte	0x03, 0x50
        /*00aa*/ 	.short	0x0000


	//----- nvinfo : EIATTR_MAXREG_COUNT
	.align		4
        /*00ac*/ 	.byte	0x03, 0x1b
        /*00ae*/ 	.short	0x00ff


	//----- nvinfo : EIATTR_EXTERNS
	.align		4
        /*00b0*/ 	.byte	0x04, 0x0f
        /*00b2*/ 	.short	(.L_140 - .L_139)


	//   ....[0]....
	.align		4
.L_139:
        /*00b4*/ 	.word	index@(malloc)


	//----- nvinfo : EIATTR_MERCURY_ISA_VERSION
	.align		4
.L_140:
        /*00b8*/ 	.byte	0x03, 0x5f
        /*00ba*/ 	.short	0x0101


	//----- nvinfo : EIATTR_VRC_CTA_INIT_COUNT
	.align		4
        /*00bc*/ 	.byte	0x02, 0x4a
	.zero		1
	.zero		1


	//----- nvinfo : EIATTR_SYSCALL_OFFSETS
	.align		4
        /*00c0*/ 	.byte	0x04, 0x46
        /*00c2*/ 	.short	(.L_142 - .L_141)


	//   ....[0]....
.L_141:
        /*00c4*/ 	.word	0x00000150


	//   ....[1]....
        /*00c8*/ 	.word	0x000001f0


	//----- nvinfo : EIATTR_EXIT_INSTR_OFFSETS
	.align		4
.L_142:
        /*00cc*/ 	.byte	0x04, 0x1c
        /*00ce*/ 	.short	(.L_144 - .L_143)


	//   ....[0]....
.L_143:
        /*00d0*/ 	.word	0x00000090


	//   ....[1]....
        /*00d4*/ 	.word	0x00000a50


	//   ....[2]....
        /*00d8*/ 	.word	0x00000ee0


	//   ....[3]....
        /*00dc*/ 	.word	0x00000fa0


	//   ....[4]....
        /*00e0*/ 	.word	0x00002510


	//----- nvinfo : EIATTR_CRS_STACK_SIZE
	.align		4
.L_144:
        /*00e4*/ 	.byte	0x04, 0x1e
        /*00e6*/ 	.short	(.L_146 - .L_145)
.L_145:
        /*00e8*/ 	.word	0x00000000


	//----- nvinfo : EIATTR_CBANK_PARAM_SIZE
	.align		4
.L_146:
        /*00ec*/ 	.byte	0x03, 0x19
        /*00ee*/ 	.short	0x0050


	//----- nvinfo : EIATTR_PARAM_CBANK
	.align		4
        /*00f0*/ 	.byte	0x04, 0x0a
        /*00f2*/ 	.short	(.L_148 - .L_147)
	.align		4
.L_147:
        /*00f4*/ 	.word	index@(.nv.constant0._Z16findSubstitutionPciPiiS_iS0_iS0_y)
        /*00f8*/ 	.short	0x0380
        /*00fa*/ 	.short	0x0050


	//----- nvinfo : EIATTR_SW_WAR
	.align		4
.L_148:
        /*00fc*/ 	.byte	0x04, 0x36
        /*00fe*/ 	.short	(.L_150 - .L_149)
.L_149:
        /*0100*/ 	.word	0x00000008
.L_150:


//--------------------- .nv.info._Z11multiplyBy2Pij --------------------------
	.section	.nv.info._Z11multiplyBy2Pij,"",@"SHT_CUDA_INFO"
	.sectionflags	@""
	.align	4


	//----- nvinfo : EIATTR_CUDA_API_VERSION
	.align		4
        /*0000*/ 	.byte	0x04, 0x37
        /*0002*/ 	.short	(.L_152 - .L_151)
.L_151:
        /*0004*/ 	.word	0x00000082


	//----- nvinfo : EIATTR_KPARAM_INFO
	.align		4
.L_152:
        /*0008*/ 	.byte	0x04, 0x17
        /*000a*/ 	.short	(.L_154 - .L_153)
.L_153:
        /*000c*/ 	.word	0x00000000
        /*0010*/ 	.short	0x0001
        /*0012*/ 	.short	0x0008
        /*0014*/ 	.byte	0x00, 0xf0, 0x11, 0x00


	//----- nvinfo : EIATTR_KPARAM_INFO
	.align		4
.L_154:
        /*0018*/ 	.byte	0x04, 0x17
        /*001a*/ 	.short	(.L_156 - .L_155)
.L_155:
        /*001c*/ 	.word	0x00000000
        /*0020*/ 	.short	0x0000
        /*0022*/ 	.short	0x0000
        /*0024*/ 	.byte	0x00, 0xf5, 0x21, 0x00


	//----- nvinfo : EIATTR_SPARSE_MMA_MASK
	.align		4
.L_156:
        /*0028*/ 	.byte	0x03, 0x50
        /*002a*/ 	.short	0x0000


	//----- nvinfo : EIATTR_MAXREG_COUNT
	.align		4
        /*002c*/ 	.byte	0x03, 0x1b
        /*002e*/ 	.short	0x00ff


	//----- nvinfo : EIATTR_MERCURY_ISA_VERSION
	.align		4
        /*0030*/ 	.byte	0x03, 0x5f
        /*0032*/ 	.short	0x0101


	//----- nvinfo : EIATTR_VRC_CTA_INIT_COUNT
	.align		4
        /*0034*/ 	.byte	0x02, 0x4a
	.zero		1
	.zero		1


	//----- nvinfo : EIATTR_EXIT_INSTR_OFFSETS
	.align		4
        /*0038*/ 	.byte	0x04, 0x1c
        /*003a*/ 	.short	(.L_158 - .L_157)


	//   ....[0]....
.L_157:
        /*003c*/ 	.word	0x00000070


	//   ....[1]....
        /*0040*/ 	.word	0x000000e0


	//----- nvinfo : EIATTR_CBANK_PARAM_SIZE
	.align		4
.L_158:
        /*0044*/ 	.byte	0x03, 0x19
        /*0046*/ 	.short	0x000c


	//----- nvinfo : EIATTR_PARAM_CBANK
	.align		4
        /*0048*/ 	.byte	0x04, 0x0a
        /*004a*/ 	.short	(.L_160 - .L_159)
	.align		4
.L_159:
        /*004c*/ 	.word	index@(.nv.constant0._Z11multiplyBy2Pij)
        /*0050*/ 	.short	0x0380
        /*0052*/ 	.short	0x000c


	//----- nvinfo : EIATTR_SW_WAR
	.align		4
.L_160:
        /*0054*/ 	.byte	0x04, 0x36
        /*0056*/ 	.short	(.L_162 - .L_161)
.L_161:
        /*0058*/ 	.word	0x00000008
.L_162:


//--------------------- .nv.info._Z9addKernelPiPKiS1_ --------------------------
	.section	.nv.info._Z9addKernelPiPKiS1_,"",@"SHT_CUDA_INFO"
	.sectionflags	@""
	.align	4


	//----- nvinfo : EIATTR_CUDA_API_VERSION
	.align		4
        /*0000*/ 	.byte	0x04, 0x37
        /*0002*/ 	.short	(.L_164 - .L_163)
.L_163:
        /*0004*/ 	.word	0x00000082


	//----- nvinfo : EIATTR_KPARAM_INFO
	.align		4
.L_164:
        /*0008*/ 	.byte	0x04, 0x17
        /*000a*/ 	.short	(.L_166 - .L_165)
.L_165:
        /*000c*/ 	.word	0x00000000
        /*0010*/ 	.short	0x0002
        /*0012*/ 	.short	0x0010
        /*0014*/ 	.byte	0x00, 0xf5, 0x21, 0x00


	//----- nvinfo : EIATTR_KPARAM_INFO
	.align		4
.L_166:
        /*0018*/ 	.byte	0x04, 0x17
        /*001a*/ 	.short	(.L_168 - .L_167)
.L_167:
        /*001c*/ 	.word	0x00000000
        /*0020*/ 	.short	0x0001
        /*0022*/ 	.short	0x0008
        /*0024*/ 	.byte	0x00, 0xf5, 0x21, 0x00


	//----- nvinfo : EIATTR_KPARAM_INFO
	.align		4
.L_168:
        /*0028*/ 	.byte	0x04, 0x17
        /*002a*/ 	.short	(.L_170 - .L_169)
.L_169:
        /*002c*/ 	.word	0x00000000
        /*0030*/ 	.short	0x0000
        /*0032*/ 	.short	0x0000
        /*0034*/ 	.byte	0x00, 0xf5, 0x21, 0x00


	//----- nvinfo : EIATTR_SPARSE_MMA_MASK
	.align		4
.L_170:
        /*0038*/ 	.byte	0x03, 0x50
        /*003a*/ 	.short	0x0000


	//----- nvinfo : EIATTR_MAXREG_COUNT
	.align		4
        /*003c*/ 	.byte	0x03, 0x1b
        /*003e*/ 	.short	0x00ff


	//----- nvinfo : EIATTR_MERCURY_ISA_VERSION
	.align		4
        /*0040*/ 	.byte	0x03, 0x5f
        /*0042*/ 	.short	0x0101


	//----- nvinfo : EIATTR_VRC_CTA_INIT_COUNT
	.align		4
        /*0044*/ 	.byte	0x02, 0x4a
	.zero		1
	.zero		1


	//----- nvinfo : EIATTR_EXIT_INSTR_OFFSETS
	.align		4
        /*0048*/ 	.byte	0x04, 0x1c
        /*004a*/ 	.short	(.L_172 - .L_171)


	//   ....[0]....
.L_171:
        /*004c*/ 	.word	0x000000d0


	//----- nvinfo : EIATTR_CBANK_PARAM_SIZE
	.align		4
.L_172:
        /*0050*/ 	.byte	0x03, 0x19
        /*0052*/ 	.short	0x0018


	//----- nvinfo : EIATTR_PARAM_CBANK
	.align		4
        /*0054*/ 	.byte	0x04, 0x0a
        /*0056*/ 	.short	(.L_174 - .L_173)
	.align		4
.L_173:
        /*0058*/ 	.word	index@(.nv.constant0._Z9addKernelPiPKiS1_)
        /*005c*/ 	.short	0x0380
        /*005e*/ 	.short	0x0018


	//----- nvinfo : EIATTR_SW_WAR
	.align		4
.L_174:
        /*0060*/ 	.byte	0x04, 0x36
        /*0062*/ 	.short	(.L_176 - .L_175)
.L_175:
        /*0064*/ 	.word	0x00000008
.L_176:


//--------------------- .nv.callgraph             --------------------------
	.section	.nv.callgraph,"",@"SHT_CUDA_CALLGRAPH"
	.align	4
	.sectionentsize	8
	.align		4
        /*0000*/ 	.word	0x00000000
	.align		4
        /*0004*/ 	.word	0xffffffff
	.align		4
        /*0008*/ 	.word	index@(_Z16findSubstitutionPciPiiS_iS0_iS0_y)
	.align		4
        /*000c*/ 	.word	index@(malloc)
	.align		4
        /*0010*/ 	.word	0x00000000
	.align		4
        /*0014*/ 	.word	0xfffffffe
	.align		4
        /*0018*/ 	.word	0x00000000
	.align		4
        /*001c*/ 	.word	0xfffffffd
	.align		4
        /*0020*/ 	.word	0x00000000
	.align		4
        /*0024*/ 	.word	0xfffffffc


//--------------------- .nv.constant4             --------------------------
	.section	.nv.constant4,"a",@progbits
	.align	8
	.align		8
.nv.constant4:
        /*0000*/ 	.dword	_ZN34_INTERNAL_27c82bc9_4_k_cu_f853efa94cuda3std3__45__cpo5beginE
	.align		8
        /*0008*/ 	.dword	_ZN34_INTERNAL_27c82bc9_4_k_cu_f853efa94cuda3std3__45__cpo3endE
	.align		8
        /*0010*/ 	.dword	_ZN34_INTERNAL_27c82bc9_4_k_cu_f853efa94cuda3std3__45__cpo6cbeginE
	.align		8
        /*0018*/ 	.dword	_ZN34_INTERNAL_27c82bc9_4_k_cu_f853efa94cuda3std3__45__cpo4cendE
	.align		8
        /*0020*/ 	.dword	_ZN34_INTERNAL_27c82bc9_4_k_cu_f853efa94cuda3std3__45__cpo6rbeginE
	.align		8
        /*0028*/ 	.dword	_ZN34_INTERNAL_27c82bc9_4_k_cu_f853efa94cuda3std3__45__cpo4rendE
	.align		8
        /*0030*/ 	.dword	_ZN34_INTERNAL_27c82bc9_4_k_cu_f853efa94cuda3std3__45__cpo7crbeginE
	.align		8
        /*0038*/ 	.dword	_ZN34_INTERNAL_27c82bc9_4_k_cu_f853efa94cuda3std3__45__cpo5crendE
	.align		8
        /*0040*/ 	.dword	_ZN34_INTERNAL_27c82bc9_4_k_cu_f853efa94cuda3std3__436_GLOBAL__N__27c82bc9_4_k_cu_f853efa96ignoreE
	.align		8
        /*0048*/ 	.dword	_ZN34_INTERNAL_27c82bc9_4_k_cu_f853efa94cuda3std3__419piecewise_constructE
	.align		8
        /*0050*/ 	.dword	_ZN34_INTERNAL_27c82bc9_4_k_cu_f853efa94cuda3std3__48in_placeE
	.align		8
        /*0058*/ 	.dword	_ZN34_INTERNAL_27c82bc9_4_k_cu_f853efa94cuda3std3__420unreachable_sentinelE
	.align		8
        /*0060*/ 	.dword	_ZN34_INTERNAL_27c82bc9_4_k_cu_f853efa94cuda3std3__47nulloptE
	.align		8
        /*0068*/ 	.dword	_ZN34_INTERNAL_27c82bc9_4_k_cu_f853efa94cuda3std3__48unexpectE
	.align		8
        /*0070*/ 	.dword	_ZN34_INTERNAL_27c82bc9_4_k_cu_f853efa94cuda3std6ranges3__45__cpo4swapE
	.align		8
        /*0078*/ 	.dword	_ZN34_INTERNAL_27c82bc9_4_k_cu_f853efa94cuda3std6ranges3__45__cpo9iter_moveE
	.align		8
        /*0080*/ 	.dword	_ZN34_INTERNAL_27c82bc9_4_k_cu_f853efa94cuda3std6ranges3__45__cpo5beginE
	.align		8
        /*0088*/ 	.dword	_ZN34_INTERNAL_27c82bc9_4_k_cu_f853efa94cuda3std6ranges3__45__cpo3endE
	.align		8
        /*0090*/ 	.dword	_ZN34_INTERNAL_27c82bc9_4_k_cu_f853efa94cuda3std6ranges3__45__cpo6cbeginE
	.align		8
        /*0098*/ 	.dword	_ZN34_INTERNAL_27c82bc9_4_k_cu_f853efa94cuda3std6ranges3__45__cpo4cendE
	.align		8
        /*00a0*/ 	.dword	_ZN34_INTERNAL_27c82bc9_4_k_cu_f853efa94cuda3std6ranges3__45__cpo7advanceE
	.align		8
        /*00a8*/ 	.dword	_ZN34_INTERNAL_27c82bc9_4_k_cu_f853efa94cuda3std6ranges3__45__cpo9iter_swapE
	.align		8
        /*00b0*/ 	.dword	_ZN34_INTERNAL_27c82bc9_4_k_cu_f853efa94cuda3std6ranges3__45__cpo4nextE
	.align		8
        /*00b8*/ 	.dword	_ZN34_INTERNAL_27c82bc9_4_k_cu_f853efa94cuda3std6ranges3__45__cpo4prevE
	.align		8
        /*00c0*/ 	.dword	_ZN34_INTERNAL_27c82bc9_4_k_cu_f853efa94cuda3std6ranges3__45__cpo4dataE
	.align		8
        /*00c8*/ 	.dword	_ZN34_INTERNAL_27c82bc9_4_k_cu_f853efa94cuda3std6ranges3__45__cpo5cdataE
	.align		8
        /*00d0*/ 	.dword	_ZN34_INTERNAL_27c82bc9_4_k_cu_f853efa94cuda3std6ranges3__45__cpo4sizeE
	.align		8
        /*00d8*/ 	.dword	_ZN34_INTERNAL_27c82bc9_4_k_cu_f853efa94cuda3std6ranges3__45__cpo5ssizeE
	.align		8
        /*00e0*/ 	.dword	_ZN34_INTERNAL_27c82bc9_4_k_cu_f853efa94cuda3std6ranges3__45__cpo8distanceE
	.align		8
        /*00e8*/ 	.dword	_ZN34_INTERNAL_27c82bc9_4_k_cu_f853efa96thrust24THRUST_300001_SM_1000_NS8cuda_cub3parE
	.align		8
        /*00f0*/ 	.dword	_ZN34_INTERNAL_27c82bc9_4_k_cu_f853efa96thrust24THRUST_300001_SM_1000_NS8cuda_cub10par_nosyncE
	.align		8
        /*00f8*/ 	.dword	_ZN34_INTERNAL_27c82bc9_4_k_cu_f853efa96thrust24THRUST_300001_SM_1000_NS6system6detail10sequential3seqE
	.align		8
        /*0100*/ 	.dword	_ZN34_INTERNAL_27c82bc9_4_k_cu_f853efa96thrust24THRUST_300001_SM_1000_NS12placeholders2_1E
	.align		8
        /*0108*/ 	.dword	_ZN34_INTERNAL_27c82bc9_4_k_cu_f853efa96thrust24THRUST_300001_SM_1000_NS12placeholders2_2E
	.align		8
        /*0110*/ 	.dword	_ZN34_INTERNAL_27c82bc9_4_k_cu_f853efa96thrust24THRUST_300001_SM_1000_NS12placeholders2_3E
	.align		8
        /*0118*/ 	.dword	_ZN34_INTERNAL_27c82bc9_4_k_cu_f853efa96thrust24THRUST_300001_SM_1000_NS12placeholders2_4E
	.align		8
        /*0120*/ 	.dword	_ZN34_INTERNAL_27c82bc9_4_k_cu_f853efa96thrust24THRUST_300001_SM_1000_NS12placeholders2_5E
	.align		8
        /*0128*/ 	.dword	_ZN34_INTERNAL_27c82bc9_4_k_cu_f853efa96thrust24THRUST_300001_SM_1000_NS12placeholders2_6E
	.align		8
        /*0130*/ 	.dword	_ZN34_INTERNAL_27c82bc9_4_k_cu_f853efa96thrust24THRUST_300001_SM_1000_NS12placeholders2_7E
	.align		8
        /*0138*/ 	.dword	_ZN34_INTERNAL_27c82bc9_4_k_cu_f853efa96thrust24THRUST_300001_SM_1000_NS12placeholders2_8E
	.align		8
        /*0140*/ 	.dword	_ZN34_INTERNAL_27c82bc9_4_k_cu_f853efa96thrust24THRUST_300001_SM_1000_NS12placeholders2_9E
	.align		8
        /*0148*/ 	.dword	_ZN34_INTERNAL_27c82bc9_4_k_cu_f853efa96thrust24THRUST_300001_SM_1000_NS12placeholders3_10E
	.align		8
        /*0150*/ 	.dword	_ZN34_INTERNAL_27c82bc9_4_k_cu_f853efa96thrust24THRUST_300001_SM_1000_NS3seqE
	.align		8
        /*0158*/ 	.dword	malloc


//--------------------- .text._ZN3cub18CUB_300001_SM_10006detail8for_each13static_kernelINS2_12policy_hub_t12policy_500_tEmN6thrust24THRUST_300001_SM_1000_NS8cuda_cub20__uninitialized_fill7functorINS7_10device_ptrIiEEiEEEEvT0_T1_ --------------------------
	.section	.text._ZN3cub18CUB_300001_SM_10006detail8for_each13static_kernelINS2_12policy_hub_t12policy_500_tEmN6thrust24THRUST_300001_SM_1000_NS8cuda_cub20__uninitialized_fill7functorINS7_10device_ptrIiEEiEEEEvT0_T1_,"ax",@progbits
	.align	128
        .global         _ZN3cub18CUB_300001_SM_10006detail8for_each13static_kernelINS2_12policy_hub_t12policy_500_tEmN6thrust24THRUST_300001_SM_1000_NS8cuda_cub20__uninitialized_fill7functorINS7_10device_ptrIiEEiEEEEvT0_T1_
        .type           _ZN3cub18CUB_300001_SM_10006detail8for_each13static_kernelINS2_12policy_hub_t12policy_500_tEmN6thrust24THRUST_300001_SM_1000_NS8cuda_cub20__uninitialized_fill7functorINS7_10device_ptrIiEEiEEEEvT0_T1_,@function
        .size           _ZN3cub18CUB_300001_SM_10006detail8for_each13static_kernelINS2_12policy_hub_t12policy_500_tEmN6thrust24THRUST_300001_SM_1000_NS8cuda_cub20__uninitialized_fill7functorINS7_10device_ptrIiEEiEEEEvT0_T1_,(.L_x_51 - _ZN3cub18CUB_300001_SM_10006detail8for_each13static_kernelINS2_12policy_hub_t12policy_500_tEmN6thrust24THRUST_300001_SM_1000_NS8cuda_cub20__uninitialized_fill7functorINS7_10device_ptrIiEEiEEEEvT0_T1_)
        .other          _ZN3cub18CUB_300001_SM_10006detail8for_each13static_kernelINS2_12policy_hub_t12policy_500_tEmN6thrust24THRUST_300001_SM_1000_NS8cuda_cub20__uninitialized_fill7functorINS7_10device_ptrIiEEiEEEEvT0_T1_,@"STO_CUDA_ENTRY STV_DEFAULT"
_ZN3cub18CUB_300001_SM_10006detail8for_each13static_kernelINS2_12policy_hub_t12policy_500_tEmN6thrust24THRUST_300001_SM_1000_NS8cuda_cub20__uninitialized_fill7functorINS7_10device_ptrIiEEiEEEEvT0_T1_:
.text._ZN3cub18CUB_300001_SM_10006detail8for_each13static_kernelINS2_12policy_hub_t12policy_500_tEmN6thrust24THRUST_300001_SM_1000_NS8cuda_cub20__uninitialized_fill7functorINS7_10device_ptrIiEEiEEEEvT0_T1_:
[----:B------:R-:W-:Y:S08]  /*0000*/  LDC R1, c[0x0][0x37c] ;  /* 0x0000df00ff017b82 */ /* 0x000ff00000000800 */
[----:B------:R-:W0:Y:S01]  /*0010*/  S2UR UR4, SR_CTAID.X ;  /* 0x00000000000479c3 */ /* 0x000e220000002500 */
[----:B------:R-:W1:Y:S01]  /*0020*/  LDCU.64 UR6, c[0x0][0x380] ;  /* 0x00007000ff0677ac */ /* 0x000e620008000a00 */
[----:B------:R-:W2:Y:S01]  /*0030*/  LDCU.64 UR8, c[0x0][0x358] ;  /* 0x00006b00ff0877ac */ /* 0x000ea20008000a00 */
[----:B0-----:R-:W-:-:S04]  /*0040*/  UIMAD.WIDE.U32 UR4, UR4, 0x200, URZ ;  /* 0x00000200040478a5 */ /* 0x001fc8000f8e00ff */
[----:B-1----:R-:W-:-:S04]  /*0050*/  UIADD3 UR6, UP0, UPT, -UR4, UR6, URZ ;  /* 0x0000000604067290 */ /* 0x002fc8000ff1e1ff */
[----:B------:R-:W-:Y:S02]  /*0060*/  UIADD3.X UR7, UPT, UPT, ~UR5, UR7, URZ, UP0, !UPT ;  /* 0x0000000705077290 */ /* 0x000fe400087fe5ff */
[----:B------:R-:W-:-:S04]  /*0070*/  UISETP.GE.U32.AND UP0, UPT, UR6, 0x200, UPT ;  /* 0x000002000600788c */ /* 0x000fc8000bf06070 */
[----:B------:R-:W-:-:S09]  /*0080*/  UISETP.GE.U32.AND.EX UP0, UPT, UR7, URZ, UPT, UP0 ;  /* 0x000000ff0700728c */ /* 0x000fd2000bf06100 */
[----:B--2---:R-:W-:Y:S05]  /*0090*/  BRA.U !UP0, `(.L_x_0) ;  /* 0x0000000108287547 */ /* 0x004fea000b800000 */
[----:B------:R-:W0:Y:S01]  /*00a0*/  S2R R0, SR_TID.X ;  /* 0x0000000000007919 */ /* 0x000e220000002100 */
[----:B------:R-:W1:Y:S01]  /*00b0*/  LDCU.64 UR6, c[0x0][0x388] ;  /* 0x00007100ff0677ac */ /* 0x000e620008000a00 */
[----:B------:R-:W2:Y:S01]  /*00c0*/  LDC R5, c[0x0][0x390] ;  /* 0x0000e400ff057b82 */ /* 0x000ea20000000800 */
[----:B0-----:R-:W-:-:S05]  /*00d0*/  IADD3 R0, P0, PT, R0, UR4, RZ ;  /* 0x0000000400007c10 */ /* 0x001fca000ff1e0ff */
[----:B------:R-:W-:Y:S01]  /*00e0*/  IMAD.X R3, RZ, RZ, UR5, P0 ;  /* 0x00000005ff037e24 */ /* 0x000fe200080e06ff */
[----:B-1----:R-:W-:-:S04]  /*00f0*/  LEA R2, P0, R0, UR6, 0x2 ;  /* 0x0000000600027c11 */ /* 0x002fc8000f8010ff */
[----:B------:R-:W-:-:S05]  /*0100*/  LEA.HI.X R3, R0, UR7, R3, 0x2, P0 ;  /* 0x0000000700037c11 */ /* 0x000fca00080f1403 */
[----:B--2---:R-:W-:Y:S04]  /*0110*/  STG.E desc[UR8][R2.64], R5 ;  /* 0x0000000502007986 */ /* 0x004fe8000c101908 */
[----:B------:R-:W-:Y:S01]  /*0120*/  STG.E desc[UR8][R2.64+0x400], R5 ;  /* 0x0004000502007986 */ /* 0x000fe2000c101908 */
[----:B------:R-:W-:Y:S05]  /*0130*/  EXIT ;  /* 0x000000000000794d */ /* 0x000fea0003800000 */
.L_x_0:
[----:B------:R-:W0:Y:S01]  /*0140*/  S2R R0, SR_TID.X ;  /* 0x0000000000007919 */ /* 0x000e220000002100 */
[----:B------:R-:W-:Y:S01]  /*0150*/  IMAD.U32 R2, RZ, RZ, UR7 ;  /* 0x00000007ff027e24 */ /* 0x000fe2000f8e00ff */
[----:B------:R-:W1:Y:S01]  /*0160*/  LDCU.64 UR10, c[0x0][0x388] ;  /* 0x00007100ff0a77ac */ /* 0x000e620008000a00 */
[----:B------:R-:W-:Y:S01]  /*0170*/  IMAD.U32 R4, RZ, RZ, UR7 ;  /* 0x00000007ff047e24 */ /* 0x000fe2000f8e00ff */
[----:B0-----:R-:W-:-:S04]  /*0180*/  ISETP.LT.U32.AND P0, PT, R0, UR6, PT ;  /* 0x0000000600007c0c */ /* 0x001fc8000bf01070 */
[----:B------:R-:W-:Y:S01]  /*0190*/  ISETP.GT.U32.AND.EX P0, PT, R2, RZ, PT, P0 ;  /* 0x000000ff0200720c */ /* 0x000fe20003f04100 */
[C---:B------:R-:W-:Y:S01]  /*01a0*/  VIADD R2, R0.reuse, 0x100 ;  /* 0x0000010000027836 */ /* 0x040fe20000000000 */
[----:B------:R-:W-:-:S04]  /*01b0*/  IADD3 R0, P2, PT, R0, UR4, RZ ;  /* 0x0000000400007c10 */ /* 0x000fc8000ff5e0ff */
[----:B------:R-:W-:Y:S01]  /*01c0*/  ISETP.LT.U32.AND P1, PT, R2, UR6, PT ;  /* 0x0000000602007c0c */ /* 0x000fe2000bf21070 */
[----:B------:R-:W-:Y:S01]  /*01d0*/  IMAD.X R3, RZ, RZ, UR5, P2 ;  /* 0x00000005ff037e24 */ /* 0x000fe200090e06ff */
[----:B-1----:R-:W-:Y:S02]  /*01e0*/  LEA R2, P2, R0, UR10, 0x2 ;  /* 0x0000000a00027c11 */ /* 0x002fe4000f8410ff */
[----:B------:R-:W-:Y:S02]  /*01f0*/  ISETP.GT.U32.AND.EX P1, PT, R4, RZ, PT, P1 ;  /* 0x000000ff0400720c */ /* 0x000fe40003f24110 */
[----:B------:R-:W-:Y:S01]  /*0200*/  LEA.HI.X R3, R0, UR11, R3, 0x2, P2 ;  /* 0x0000000b00037c11 */ /* 0x000fe200090f1403 */
[----:B------:R-:W0:Y:S04]  /*0210*/  @P0 LDC R5, c[0x0][0x390] ;  /* 0x0000e400ff050b82 */ /* 0x000e280000000800 */
[----:B0-----:R0:W-:Y:S06]  /*0220*/  @P0 STG.E desc[UR8][R2.64], R5 ;  /* 0x0000000502000986 */ /* 0x0011ec000c101908 */
[----:B------:R-:W-:Y:S05]  /*0230*/  @!P1 EXIT ;  /* 0x000000000000994d */ /* 0x000fea0003800000 */
[----:B0-----:R-:W0:Y:S02]  /*0240*/  LDC R5, c[0x0][0x390] ;  /* 0x0000e400ff057b82 */ /* 0x001e240000000800 */
[----:B0-----:R-:W-:Y:S01]  /*0250*/  STG.E desc[UR8][R2.64+0x400], R5 ;  /* 0x0004000502007986 */ /* 0x001fe2000c101908 */
[----:B------:R-:W-:Y:S05]  /*0260*/  EXIT ;  /* 0x000000000000794d */ /* 0x000fea0003800000 */
.L_x_1:
[----:B------:R-:W-:-:S00]  /*0270*/  BRA `(.L_x_1) ;  /* 0xfffffffc00fc7947 */ /* 0x000fc0000383ffff */
[----:B------:R-:W-:-:S00]  /*0280*/  NOP ;  /* 0x0000000000007918 */ /* 0x000fc00000000000 */
[----:B------:R-:W-:-:S00]  /*0290*/  NOP ;  /* 0x0000000000007918 */ /* 0x000fc00000000000 */
[----:B------:R-:W-:-:S00]  /*02a0*/  NOP ;  /* 0x0000000000007918 */ /* 0x000fc00000000000 */
[----:B------:R-:W-:-:S00]  /*02b0*/  NOP ;  /* 0x0000000000007918 */ /* 0x000fc00000000000 */
[----:B------:R-:W-:-:S00]  /*02c0*/  NOP ;  /* 0x0000000000007918 */ /* 0x000fc00000000000 */
[----:B------:R-:W-:-:S00]  /*02d0*/  NOP ;  /* 0x0000000000007918 */ /* 0x000fc00000000000 */
[----:B------:R-:W-:-:S00]  /*02e0*/  NOP ;  /* 0x0000000000007918 */ /* 0x000fc00000000000 */
[----:B------:R-:W-:-:S00]  /*02f0*/  NOP ;  /* 0x0000000000007918 */ /* 0x000fc00000000000 */
.L_x_51:


//--------------------- .text._ZN3cub18CUB_300001_SM_10006detail8for_each13static_kernelINS2_12policy_hub_t12policy_500_tEmN6thrust24THRUST_300001_SM_1000_NS8cuda_cub20__uninitialized_fill7functorINS7_10device_ptrIcEEcEEEEvT0_T1_ --------------------------
	.section	.text._ZN3cub18CUB_300001_SM_10006detail8for_each13static_kernelINS2_12policy_hub_t12policy_500_tEmN6thrust24THRUST_300001_SM_1000_NS8cuda_cub20__uninitialized_fill7functorINS7_10device_ptrIcEEcEEEEvT0_T1_,"ax",@progbits
	.align	128
        .global         _ZN3cub18CUB_300001_SM_10006detail8for_each13static_kernelINS2_12policy_hub_t12policy_500_tEmN6thrust24THRUST_300001_SM_1000_NS8cuda_cub20__uninitialized_fill7functorINS7_10device_ptrIcEEcEEEEvT0_T1_
        .type           _ZN3cub18CUB_300001_SM_10006detail8for_each13static_kernelINS2_12policy_hub_t12policy_500_tEmN6thrust24THRUST_300001_SM_1000_NS8cuda_cub20__uninitialized_fill7functorINS7_10device_ptrIcEEcEEEEvT0_T1_,@function
        .size           _ZN3cub18CUB_300001_SM_10006detail8for_each13static_kernelINS2_12policy_hub_t12policy_500_tEmN6thrust24THRUST_300001_SM_1000_NS8cuda_cub20__uninitialized_fill7functorINS7_10device_ptrIcEEcEEEEvT0_T1_,(.L_x_52 - _ZN3cub18CUB_300001_SM_10006detail8for_each13static_kernelINS2_12policy_hub_t12policy_500_tEmN6thrust24THRUST_300001_SM_1000_NS8cuda_cub20__uninitialized_fill7functorINS7_10device_ptrIcEEcEEEEvT0_T1_)
        .other          _ZN3cub18CUB_300001_SM_10006detail8for_each13static_kernelINS2_12policy_hub_t12policy_500_tEmN6thrust24THRUST_300001_SM_1000_NS8cuda_cub20__uninitialized_fill7functorINS7_10device_ptrIcEEcEEEEvT0_T1_,@"STO_CUDA_ENTRY STV_DEFAULT"
_ZN3cub18CUB_300001_SM_10006detail8for_each13static_kernelINS2_12policy_hub_t12policy_500_tEmN6thrust24THRUST_300001_SM_1000_NS8cuda_cub20__uninitialized_fill7functorINS7_10device_ptrIcEEcEEEEvT0_T1_:
.text._ZN3cub18CUB_300001_SM_10006detail8for_each13static_kernelINS2_12policy_hub_t12policy_500_tEmN6thrust24THRUST_300001_SM_1000_NS8cuda_cub20__uninitialized_fill7functorINS7_10device_ptrIcEEcEEEEvT0_T1_:
[----:B------:R-:W-:Y:S08]  /*0000*/  LDC R1, c[0x0][0x37c] ;  /* 0x0000df00ff017b82 */ /* 0x000ff00000000800 */
[----:B------:R-:W0:Y:S01]  /*0010*/  S2UR UR4, SR_CTAID.X ;  /* 0x00000000000479c3 */ /* 0x000e220000002500 */
[----:B------:R-:W1:Y:S01]  /*0020*/  LDCU.64 UR6, c[0x0][0x380] ;  /* 0x00007000ff0677ac */ /* 0x000e620008000a00 */
[----:B------:R-:W2:Y:S06]  /*0030*/  LDCU.64 UR8, c[0x0][0x358] ;  /* 0x00006b00ff0877ac */ /* 0x000eac0008000a00 */
[----:B------:R-:W3:Y:S01]  /*0040*/  LDC R5, c[0x0][0x390] ;  /* 0x0000e400ff057b82 */ /* 0x000ee20000000800 */
[----:B0-----:R-:W-:-:S04]  /*0050*/  UIMAD.WIDE.U32 UR4, UR4, 0x200, URZ ;  /* 0x00000200040478a5 */ /* 0x001fc8000f8e00ff */
[----:B-1----:R-:W-:-:S04]  /*0060*/  UIADD3 UR6, UP0, UPT, -UR4, UR6, URZ ;  /* 0x0000000604067290 */ /* 0x002fc8000ff1e1ff */
[----:B------:R-:W-:Y:S01]  /*0070*/  UIADD3.X UR7, UPT, UPT, ~UR5, UR7, URZ, UP0, !UPT ;  /* 0x0000000705077290 */ /* 0x000fe200087fe5ff */
[----:B---3--:R-:W-:Y:S01]  /*0080*/  PRMT R5, R5, 0x7770, RZ ;  /* 0x0000777005057816 */ /* 0x008fe200000000ff */
[----:B------:R-:W-:-:S04]  /*0090*/  UISETP.GE.U32.AND UP0, UPT, UR6, 0x200, UPT ;  /* 0x000002000600788c */ /* 0x000fc8000bf06070 */
[----:B------:R-:W-:-:S09]  /*00a0*/  UISETP.GE.U32.AND.EX UP0, UPT, UR7, URZ, UPT, UP0 ;  /* 0x000000ff0700728c */ /* 0x000fd2000bf06100 */
[----:B--2---:R-:W-:Y:S05]  /*00b0*/  BRA.U !UP0, `(.L_x_2) ;  /* 0x00000001081c7547 */ /* 0x004fea000b800000 */
[----:B------:R-:W0:Y:S01]  /*00c0*/  S2R R3, SR_TID.X ;  /* 0x0000000000037919 */ /* 0x000e220000002100 */
[----:B------:R-:W0:Y:S02]  /*00d0*/  LDC.64 R6, c[0x0][0x388] ;  /* 0x0000e200ff067b82 */ /* 0x000e240000000a00 */
[----:B0-----:R-:W-:-:S04]  /*00e0*/  IADD3 R2, P0, P1, R6, UR4, R3 ;  /* 0x0000000406027c10 */ /* 0x001fc8000f91e003 */
[----:B------:R-:W-:-:S05]  /*00f0*/  IADD3.X R3, PT, PT, R7, UR5, RZ, P0, P1 ;  /* 0x0000000507037c10 */ /* 0x000fca00087e24ff */
[----:B------:R-:W-:Y:S04]  /*0100*/  STG.E.U8 desc[UR8][R2.64], R5 ;  /* 0x0000000502007986 */ /* 0x000fe8000c101108 */
[----:B------:R-:W-:Y:S01]  /*0110*/  STG.E.U8 desc[UR8][R2.64+0x100], R5 ;  /* 0x0001000502007986 */ /* 0x000fe2000c101108 */
[----:B------:R-:W-:Y:S05]  /*0120*/  EXIT ;  /* 0x000000000000794d */ /* 0x000fea0003800000 */
.L_x_2:
[----:B------:R-:W0:Y:S01]  /*0130*/  S2R R3, SR_TID.X ;  /* 0x0000000000037919 */ /* 0x000e220000002100 */
[----:B------:R-:W1:Y:S01]  /*0140*/  LDC.64 R6, c[0x0][0x388] ;  /* 0x0000e200ff067b82 */ /* 0x000e620000000a00 */
[----:B------:R-:W-:Y:S02]  /*0150*/  IMAD.U32 R2, RZ, RZ, UR7 ;  /* 0x00000007ff027e24 */ /* 0x000fe4000f8e00ff */
[C---:B0-----:R-:W-:Y:S01]  /*0160*/  VIADD R0, R3.reuse, 0x100 ;  /* 0x0000010003007836 */ /* 0x041fe20000000000 */
[----:B------:R-:W-:-:S04]  /*0170*/  ISETP.LT.U32.AND P0, PT, R3, UR6, PT ;  /* 0x0000000603007c0c */ /* 0x000fc8000bf01070 */
[----:B------:R-:W-:Y:S01]  /*0180*/  ISETP.LT.U32.AND P1, PT, R0, UR6, PT ;  /* 0x0000000600007c0c */ /* 0x000fe2000bf21070 */
[----:B------:R-:W-:Y:S01]  /*0190*/  IMAD.U32 R0, RZ, RZ, UR7 ;  /* 0x00000007ff007e24 */ /* 0x000fe2000f8e00ff */
[----:B------:R-:W-:Y:S02]  /*01a0*/  ISETP.GT.U32.AND.EX P0, PT, R2, RZ, PT, P0 ;  /* 0x000000ff0200720c */ /* 0x000fe40003f04100 */
[----:B-1----:R-:W-:Y:S02]  /*01b0*/  IADD3 R2, P2, P3, R6, UR4, R3 ;  /* 0x0000000406027c10 */ /* 0x002fe4000fb5e003 */
[----:B------:R-:W-:Y:S02]  /*01c0*/  ISETP.GT.U32.AND.EX P1, PT, R0, RZ, PT, P1 ;  /* 0x000000ff0000720c */ /* 0x000fe40003f24110 */
[----:B------:R-:W-:-:S07]  /*01d0*/  IADD3.X R3, PT, PT, R7, UR5, RZ, P2, P3 ;  /* 0x0000000507037c10 */ /* 0x000fce00097e64ff */
[----:B------:R0:W-:Y:S04]  /*01e0*/  @P0 STG.E.U8 desc[UR8][R2.64], R5 ;  /* 0x0000000502000986 */ /* 0x0001e8000c101108 */
[----:B------:R-:W-:Y:S05]  /*01f0*/  @!P1 EXIT ;  /* 0x000000000000994d */ /* 0x000fea0003800000 */
[----:B------:R-:W-:Y:S01]  /*0200*/  STG.E.U8 desc[UR8][R2.64+0x100], R5 ;  /* 0x0001000502007986 */ /* 0x000fe2000c101108 */
[----:B------:R-:W-:Y:S05]  /*0210*/  EXIT ;  /* 0x000000000000794d */ /* 0x000fea0003800000 */
.L_x_3:
        /* <DEDUP_REMOVED lines=14> */
.L_x_52:


//--------------------- .text._ZN3cub18CUB_300001_SM_10006detail11EmptyKernelIvEEvv --------------------------
	.section	.text._ZN3cub18CUB_300001_SM_10006detail11EmptyKernelIvEEvv,"ax",@progbits
	.align	128
        .global         _ZN3cub18CUB_300001_SM_10006detail11EmptyKernelIvEEvv
        .type           _ZN3cub18CUB_300001_SM_10006detail11EmptyKernelIvEEvv,@function
        .size           _ZN3cub18CUB_300001_SM_10006detail11EmptyKernelIvEEvv,(.L_x_53 - _ZN3cub18CUB_300001_SM_10006detail11EmptyKernelIvEEvv)
        .other          _ZN3cub18CUB_300001_SM_10006detail11EmptyKernelIvEEvv,@"STO_CUDA_ENTRY STV_DEFAULT"
_ZN3cub18CUB_300001_SM_10006detail11EmptyKernelIvEEvv:
.text._ZN3cub18CUB_300001_SM_10006detail11EmptyKernelIvEEvv:
[----:B------:R-:W-:Y:S01]  /*0000*/  LDC R1, c[0x0][0x37c] ;  /* 0x0000df00ff017b82 */ /* 0x000fe20000000800 */
[----:B------:R-:W-:Y:S05]  /*0010*/  EXIT ;  /* 0x000000000000794d */ /* 0x000fea0003800000 */
.L_x_4:
        /* <DEDUP_REMOVED lines=14> */
.L_x_53:


//--------------------- .text._Z16findSubstitutionPciPiiS_iS0_iS0_y --------------------------
	.section	.text._Z16findSubstitutionPciPiiS_iS0_iS0_y,"ax",@progbits
	.align	128
        .global         _Z16findSubstitutionPciPiiS_iS0_iS0_y
        .type           _Z16findSubstitutionPciPiiS_iS0_iS0_y,@function
        .size           _Z16findSubstitutionPciPiiS_iS0_iS0_y,(.L_x_50 - _Z16findSubstitutionPciPiiS_iS0_iS0_y)
        .other          _Z16findSubstitutionPciPiiS_iS0_iS0_y,@"STO_CUDA_ENTRY STV_DEFAULT"
_Z16findSubstitutionPciPiiS_iS0_iS0_y:
.text._Z16findSubstitutionPciPiiS_iS0_iS0_y:
[----:B------:R-:W0:Y:S01]  /*0000*/  LDC R1, c[0x0][0x37c] ;  /* 0x0000df00ff017b82 */ /* 0x000e220000000800 */
[----:B------:R-:W1:Y:S07]  /*0010*/  S2R R3, SR_TID.X ;  /* 0x0000000000037919 */ /* 0x000e6e0000002100 */
[----:B------:R-:W1:Y:S01]  /*0020*/  S2UR UR4, SR_CTAID.X ;  /* 0x00000000000479c3 */ /* 0x000e620000002500 */
[----:B------:R-:W2:Y:S07]  /*0030*/  LDCU.64 UR6, c[0x0][0x3c8] ;  /* 0x00007900ff0677ac */ /* 0x000eae0008000a00 */
[----:B------:R-:W1:Y:S02]  /*0040*/  LDC R0, c[0x0][0x360] ;  /* 0x0000d800ff007b82 */ /* 0x000e640000000800 */
[----:B-1----:R-:W-:-:S05]  /*0050*/  IMAD R0, R0, UR4, R3 ;  /* 0x0000000400007c24 */ /* 0x002fca000f8e0203 */
[----:B--2---:R-:W-:Y:S02]  /*0060*/  ISETP.GT.U32.AND P0, PT, R0, UR6, PT ;  /* 0x0000000600007c0c */ /* 0x004fe4000bf04070 */
[----:B------:R-:W-:-:S04]  /*0070*/  SHF.R.S32.HI R2, RZ, 0x1f, R0 ;  /* 0x0000001fff027819 */ /* 0x000fc80000011400 */
[----:B------:R-:W-:-:S13]  /*0080*/  ISETP.GT.U32.AND.EX P0, PT, R2, UR7, PT, P0 ;  /* 0x0000000702007c0c */ /* 0x000fda000bf04100 */
[----:B0-----:R-:W-:Y:S05]  /*0090*/  @P0 EXIT ;  /* 0x000000000000094d */ /* 0x001fea0003800000 */
[----:B------:R-:W0:Y:S01]  /*00a0*/  LDCU UR4, c[0x0][0x388] ;  /* 0x00007100ff0477ac */ /* 0x000e220008000800 */
[----:B------:R-:W-:-:S04]  /*00b0*/  MOV R16, 0x158 ;  /* 0x0000015800107802 */ /* 0x000fc80000000f00 */
[----:B------:R1:W2:Y:S01]  /*00c0*/  LDC.64 R6, c[0x4][R16] ;  /* 0x0100000010067b82 */ /* 0x0002a20000000a00 */
[----:B0-----:R-:W-:-:S06]  /*00d0*/  UIMAD.WIDE UR4, UR4, 0x4, URZ ;  /* 0x00000004040478a5 */ /* 0x001fcc000f8e02ff */
[----:B------:R-:W-:Y:S01]  /*00e0*/  MOV R3, UR5 ;  /* 0x0000000500037c02 */ /* 0x000fe20008000f00 */
[----:B------:R-:W-:Y:S02]  /*00f0*/  IMAD.U32 R5, RZ, RZ, UR5 ;  /* 0x00000005ff057e24 */ /* 0x000fe4000f8e00ff */
[----:B------:R-:W-:Y:S02]  /*0100*/  IMAD.U32 R2, RZ, RZ, UR4 ;  /* 0x00000004ff027e24 */ /* 0x000fe4000f8e00ff */
[----:B------:R-:W-:Y:S02]  /*0110*/  IMAD.U32 R4, RZ, RZ, UR4 ;  /* 0x00000004ff047e24 */ /* 0x000fe4000f8e00ff */
[----:B------:R-:W-:Y:S02]  /*0120*/  IMAD.MOV.U32 R5, RZ, RZ, R3 ;  /* 0x000000ffff057224 */ /* 0x000fe400078e0003 */
[----:B-1----:R-:W-:-:S07]  /*0130*/  IMAD.MOV.U32 R2, RZ, RZ, R0 ;  /* 0x000000ffff027224 */ /* 0x002fce00078e0000 */
[----:B------:R-:W-:-:S07]  /*0140*/  LEPC R20, `(.L_x_5) ;  /* 0x000000001014794e */ /* 0x000fce0000000000 */
[----:B--2---:R-:W-:Y:S05]  /*0150*/  CALL.ABS.NOINC R6 ;  /* 0x0000000006007343 */ /* 0x004fea0003c00000 */
.L_x_5:
[----:B------:R-:W0:Y:S01]  /*0160*/  LDCU UR4, c[0x0][0x398] ;  /* 0x00007300ff0477ac */ /* 0x000e220008000800 */
[----:B------:R1:W2:Y:S01]  /*0170*/  LDC.64 R6, c[0x4][R16] ;  /* 0x0100000010067b82 */ /* 0x0002a20000000a00 */
[----:B------:R-:W-:Y:S01]  /*0180*/  MOV R17, R5 ;  /* 0x0000000500117202 */ /* 0x000fe20000000f00 */
[----:B------:R-:W3:Y:S01]  /*0190*/  LDCU UR5, c[0x0][0x398] ;  /* 0x00007300ff0577ac */ /* 0x000ee20008000800 */
[----:B-1----:R-:W-:Y:S01]  /*01a0*/  IMAD.MOV.U32 R16, RZ, RZ, R4 ;  /* 0x000000ffff107224 */ /* 0x002fe200078e0004 */
[----:B0-----:R-:W-:Y:S01]  /*01b0*/  USHF.R.S32.HI UR4, URZ, 0x1f, UR4 ;  /* 0x0000001fff047899 */ /* 0x001fe20008011404 */
[----:B---3--:R-:W-:-:S05]  /*01c0*/  IMAD.U32 R4, RZ, RZ, UR5 ;  /* 0x00000005ff047e24 */ /* 0x008fca000f8e00ff */
[----:B------:R-:W-:-:S07]  /*01d0*/  IMAD.U32 R5, RZ, RZ, UR4 ;  /* 0x00000004ff057e24 */ /* 0x000fce000f8e00ff */
[----:B------:R-:W-:-:S07]  /*01e0*/  LEPC R20, `(.L_x_6) ;  /* 0x000000001014794e */ /* 0x000fce0000000000 */
[----:B--2---:R-:W-:Y:S05]  /*01f0*/  CALL.ABS.NOINC R6 ;  /* 0x0000000006007343 */ /* 0x004fea0003c00000 */
.L_x_6:
[----:B------:R-:W0:Y:S08]  /*0200*/  LDC R11, c[0x0][0x398] ;  /* 0x0000e600ff0b7b82 */ /* 0x000e300000000800 */
[----:B------:R-:W1:Y:S01]  /*0210*/  LDC.64 R12, c[0x0][0x358] ;  /* 0x0000d600ff0c7b82 */ /* 0x000e620000000a00 */
[----:B0-----:R-:W-:-:S13]  /*0220*/  ISETP.GE.AND P0, PT, R11, 0x1, PT ;  /* 0x000000010b00780c */ /* 0x001fda0003f06270 */
[----:B-1----:R-:W-:Y:S05]  /*0230*/  @!P0 BRA `(.L_x_7) ;  /* 0x0000000400fc8947 */ /* 0x002fea0003800000 */
[C---:B------:R-:W-:Y:S01]  /*0240*/  ISETP.GE.U32.AND P1, PT, R11.reuse, 0x10, PT ;  /* 0x000000100b00780c */ /* 0x040fe20003f26070 */
[----:B------:R-:W-:Y:S01]  /*0250*/  IMAD.MOV.U32 R3, RZ, RZ, RZ ;  /* 0x000000ffff037224 */ /* 0x000fe200078e00ff */
[----:B------:R-:W-:-:S04]  /*0260*/  LOP3.LUT R8, R11, 0xf, RZ, 0xc0, !PT ;  /* 0x0000000f0b087812 */ /* 0x000fc800078ec0ff */
[----:B------:R-:W-:-:S07]  /*0270*/  ISETP.NE.AND P0, PT, R8, RZ, PT ;  /* 0x000000ff0800720c */ /* 0x000fce0003f05270 */
[----:B------:R-:W-:Y:S06]  /*0280*/  @!P1 BRA `(.L_x_8) ;  /* 0x0000000000e49947 */ /* 0x000fec0003800000 */
[----:B------:R-:W-:Y:S01]  /*0290*/  HFMA2 R0, -RZ, RZ, 0, 0 ;  /* 0x00000000ff007431 */ /* 0x000fe200000001ff */
[----:B------:R-:W-:Y:S01]  /*02a0*/  BSSY.RECONVERGENT B0, `(.L_x_8) ;  /* 0x0000037000007945 */ /* 0x000fe20003800200 */
[----:B------:R-:W-:-:S07]  /*02b0*/  LOP3.LUT R3, R11, 0x7ffffff0, RZ, 0xc0, !PT ;  /* 0x7ffffff00b037812 */ /* 0x000fce00078ec0ff */
.L_x_9:
[----:B0-----:R-:W-:Y:S01]  /*02c0*/  IADD3 R6, P1, PT, R4, R0, RZ ;  /* 0x0000000004067210 */ /* 0x001fe20007f3e0ff */
[----:B------:R-:W-:Y:S01]  /*02d0*/  VIADD R0, R0, 0x10 ;  /* 0x0000001000007836 */ /* 0x000fe20000000000 */
[C---:B------:R-:W-:Y:S02]  /*02e0*/  R2UR UR4, R12.reuse ;  /* 0x000000000c0472ca */ /* 0x040fe400000e0000 */
[C---:B------:R-:W-:Y:S01]  /*02f0*/  R2UR UR5, R13.reuse ;  /* 0x000000000d0572ca */ /* 0x040fe200000e0000 */
[----:B------:R-:W-:Y:S01]  /*0300*/  IMAD.X R7, RZ, RZ, R5, P1 ;  /* 0x000000ffff077224 */ /* 0x000fe200008e0605 */
[C---:B------:R-:W-:Y:S02]  /*0310*/  R2UR UR6, R12.reuse ;  /* 0x000000000c0672ca */ /* 0x040fe400000e0000 */
[----:B------:R-:W-:Y:S02]  /*0320*/  R2UR UR7, R13 ;  /* 0x000000000d0772ca */ /* 0x000fe400000e0000 */
[----:B------:R-:W-:-:S02]  /*0330*/  R2UR UR8, R12 ;  /* 0x000000000c0872ca */ /* 0x000fc400000e0000 */
[C---:B------:R-:W-:Y:S02]  /*0340*/  R2UR UR9, R13.reuse ;  /* 0x000000000d0972ca */ /* 0x040fe400000e0000 */
[C---:B------:R-:W-:Y:S02]  /*0350*/  R2UR UR10, R12.reuse ;  /* 0x000000000c0a72ca */ /* 0x040fe400000e0000 */
[C---:B------:R-:W-:Y:S01]  /*0360*/  R2UR UR11, R13.reuse ;  /* 0x000000000d0b72ca */ /* 0x040fe200000e0000 */
[----:B------:R0:W-:Y:S01]  /*0370*/  ST.E.U8 desc[UR4][R6.64], RZ ;  /* 0x000000ff06007985 */ /* 0x0001e2000c101104 */
[C---:B------:R-:W-:Y:S02]  /*0380*/  R2UR UR12, R12.reuse ;  /* 0x000000000c0c72ca */ /* 0x040fe400000e0000 */
[----:B------:R-:W-:Y:S01]  /*0390*/  R2UR UR13, R13 ;  /* 0x000000000d0d72ca */ /* 0x000fe200000e0000 */
[----:B------:R0:W-:Y:S01]  /*03a0*/  ST.E.U8 desc[UR6][R6.64+0x1], RZ ;  /* 0x000001ff06007985 */ /* 0x0001e2000c101106 */
[----:B------:R-:W-:-:S02]  /*03b0*/  R2UR UR14, R12 ;  /* 0x000000000c0e72ca */ /* 0x000fc400000e0000 */
[C---:B------:R-:W-:Y:S01]  /*03c0*/  R2UR UR15, R13.reuse ;  /* 0x000000000d0f72ca */ /* 0x040fe200000e0000 */
[----:B------:R0:W-:Y:S01]  /*03d0*/  ST.E.U8 desc[UR8][R6.64+0x2], RZ ;  /* 0x000002ff06007985 */ /* 0x0001e2000c101108 */
        /* <DEDUP_REMOVED lines=27> */
[----:B------:R-:W-:Y:S02]  /*0590*/  R2UR UR34, R12 ;  /* 0x000000000c2272ca */ /* 0x000fe400000e0000 */
[----:B------:R-:W-:Y:S01]  /*05a0*/  R2UR UR35, R13 ;  /* 0x000000000d2372ca */ /* 0x000fe200000e0000 */
[----:B------:R0:W-:Y:S01]  /*05b0*/  ST.E.U8 desc[UR28][R6.64+0xc], RZ ;  /* 0x00000cff06007985 */ /* 0x0001e2000c10111c */
[----:B------:R-:W-:-:S03]  /*05c0*/  ISETP.NE.AND P1, PT, R0, R3, PT ;  /* 0x000000030000720c */ /* 0x000fc60003f25270 */
[----:B------:R0:W-:Y:S04]  /*05d0*/  ST.E.U8 desc[UR30][R6.64+0xd], RZ ;  /* 0x00000dff06007985 */ /* 0x0001e8000c10111e */
[----:B------:R0:W-:Y:S04]  /*05e0*/  ST.E.U8 desc[UR32][R6.64+0xe], RZ ;  /* 0x00000eff06007985 */ /* 0x0001e8000c101120 */
[----:B------:R0:W-:Y:S02]  /*05f0*/  ST.E.U8 desc[UR34][R6.64+0xf], RZ ;  /* 0x00000fff06007985 */ /* 0x0001e4000c101122 */
[----:B------:R-:W-:Y:S05]  /*0600*/  @P1 BRA `(.L_x_9) ;  /* 0xfffffffc002c1947 */ /* 0x000fea000383ffff */
[----:B------:R-:W-:Y:S05]  /*0610*/  BSYNC.RECONVERGENT B0 ;  /* 0x0000000000007941 */ /* 0x000fea0003800200 */
.L_x_8:
[----:B------:R-:W-:Y:S04]  /*0620*/  BSSY.RECONVERGENT B0, `(.L_x_7) ;  /* 0x0000040000007945 */ /* 0x000fe80003800200 */
[----:B------:R-:W-:Y:S05]  /*0630*/  @!P0 BRA `(.L_x_10) ;  /* 0x0000000000f88947 */ /* 0x000fea0003800000 */
[----:B------:R-:W-:Y:S02]  /*0640*/  ISETP.GE.U32.AND P0, PT, R8, 0x8, PT ;  /* 0x000000080800780c */ /* 0x000fe40003f06070 */
[----:B------:R-:W-:-:S04]  /*0650*/  LOP3.LUT R9, R11, 0x7, RZ, 0xc0, !PT ;  /* 0x000000070b097812 */ /* 0x000fc800078ec0ff */
[----:B------:R-:W-:-:S07]  /*0660*/  ISETP.NE.AND P1, PT, R9, RZ, PT ;  /* 0x000000ff0900720c */ /* 0x000fce0003f25270 */
[----:B------:R-:W-:Y:S06]  /*0670*/  @!P0 BRA `(.L_x_11) ;  /* 0x00000000006c8947 */ /* 0x000fec0003800000 */
[C---:B------:R-:W-:Y:S02]  /*0680*/  R2UR UR4, R12.reuse ;  /* 0x000000000c0472ca */ /* 0x040fe400000e0000 */
[C---:B------:R-:W-:Y:S02]  /*0690*/  R2UR UR5, R13.reuse ;  /* 0x000000000d0572ca */ /* 0x040fe400000e0000 */
[C---:B------:R-:W-:Y:S02]  /*06a0*/  R2UR UR6, R12.reuse ;  /* 0x000000000c0672ca */ /* 0x040fe400000e0000 */
[C---:B------:R-:W-:Y:S02]  /*06b0*/  R2UR UR7, R13.reuse ;  /* 0x000000000d0772ca */ /* 0x040fe400000e0000 */
[----:B------:R-:W-:Y:S02]  /*06c0*/  R2UR UR8, R12 ;  /* 0x000000000c0872ca */ /* 0x000fe400000e0000 */
[----:B------:R-:W-:-:S02]  /*06d0*/  R2UR UR9, R13 ;  /* 0x000000000d0972ca */ /* 0x000fc400000e0000 */
        /* <DEDUP_REMOVED lines=8> */
[----:B------:R-:W-:Y:S02]  /*0760*/  R2UR UR18, R12 ;  /* 0x000000000c1272ca */ /* 0x000fe400000e0000 */
[----:B------:R-:W-:Y:S02]  /*0770*/  R2UR UR19, R13 ;  /* 0x000000000d1372ca */ /* 0x000fe400000e0000 */
[----:B0-----:R-:W-:Y:S02]  /*0780*/  IADD3 R6, P0, PT, R4, R3, RZ ;  /* 0x0000000304067210 */ /* 0x001fe40007f1e0ff */
[----:B------:R-:W-:-:S03]  /*0790*/  IADD3 R3, PT, PT, R3, 0x8, RZ ;  /* 0x0000000803037810 */ /* 0x000fc60007ffe0ff */
[----:B------:R-:W-:-:S05]  /*07a0*/  IMAD.X R7, RZ, RZ, R5, P0 ;  /* 0x000000ffff077224 */ /* 0x000fca00000e0605 */
[----:B------:R1:W-:Y:S04]  /*07b0*/  ST.E.U8 desc[UR4][R6.64], RZ ;  /* 0x000000ff06007985 */ /* 0x0003e8000c101104 */
[----:B------:R1:W-:Y:S04]  /*07c0*/  ST.E.U8 desc[UR6][R6.64+0x1], RZ ;  /* 0x000001ff06007985 */ /* 0x0003e8000c101106 */
[----:B------:R1:W-:Y:S04]  /*07d0*/  ST.E.U8 desc[UR8][R6.64+0x2], RZ ;  /* 0x000002ff06007985 */ /* 0x0003e8000c101108 */
[----:B------:R1:W-:Y:S04]  /*07e0*/  ST.E.U8 desc[UR10][R6.64+0x3], RZ ;  /* 0x000003ff06007985 */ /* 0x0003e8000c10110a */
[----:B------:R1:W-:Y:S04]  /*07f0*/  ST.E.U8 desc[UR12][R6.64+0x4], RZ ;  /* 0x000004ff06007985 */ /* 0x0003e8000c10110c */
[----:B------:R1:W-:Y:S04]  /*0800*/  ST.E.U8 desc[UR14][R6.64+0x5], RZ ;  /* 0x000005ff06007985 */ /* 0x0003e8000c10110e */
[----:B------:R1:W-:Y:S04]  /*0810*/  ST.E.U8 desc[UR16][R6.64+0x6], RZ ;  /* 0x000006ff06007985 */ /* 0x0003e8000c101110 */
[----:B------:R1:W-:Y:S02]  /*0820*/  ST.E.U8 desc[UR18][R6.64+0x7], RZ ;  /* 0x000007ff06007985 */ /* 0x0003e4000c101112 */
.L_x_11:
        /* <DEDUP_REMOVED lines=11> */
[----:B------:R-:W-:Y:S02]  /*08e0*/  R2UR UR10, R12 ;  /* 0x000000000c0a72ca */ /* 0x000fe400000e0000 */
[----:B------:R-:W-:Y:S02]  /*08f0*/  R2UR UR11, R13 ;  /* 0x000000000d0b72ca */ /* 0x000fe400000e0000 */
[----:B01----:R-:W-:Y:S01]  /*0900*/  IADD3 R6, P0, PT, R4, R3, RZ ;  /* 0x0000000304067210 */ /* 0x003fe20007f1e0ff */
[----:B------:R-:W-:-:S04]  /*0910*/  VIADD R3, R3, 0x4 ;  /* 0x0000000403037836 */ /* 0x000fc80000000000 */
[----:B------:R-:W-:-:S05]  /*0920*/  IMAD.X R7, RZ, RZ, R5, P0 ;  /* 0x000000ffff077224 */ /* 0x000fca00000e0605 */
[----:B------:R2:W-:Y:S04]  /*0930*/  ST.E.U8 desc[UR4][R6.64], RZ ;  /* 0x000000ff06007985 */ /* 0x0005e8000c101104 */
[----:B------:R2:W-:Y:S04]  /*0940*/  ST.E.U8 desc[UR6][R6.64+0x1], RZ ;  /* 0x000001ff06007985 */ /* 0x0005e8000c101106 */
[----:B------:R2:W-:Y:S04]  /*0950*/  ST.E.U8 desc[UR8][R6.64+0x2], RZ ;  /* 0x000002ff06007985 */ /* 0x0005e8000c101108 */
[----:B------:R2:W-:Y:S02]  /*0960*/  ST.E.U8 desc[UR10][R6.64+0x3], RZ ;  /* 0x000003ff06007985 */ /* 0x0005e4000c10110a */
.L_x_12:
[----:B------:R-:W-:Y:S05]  /*0970*/  @!P1 BRA `(.L_x_10) ;  /* 0x0000000000289947 */ /* 0x000fea0003800000 */
[----:B------:R-:W-:-:S07]  /*0980*/  IMAD.MOV.U32 R9, RZ, RZ, RZ ;  /* 0x000000ffff097224 */ /* 0x000fce00078e00ff */
.L_x_13:
[----:B0123--:R-:W-:Y:S01]  /*0990*/  IADD3 R6, P0, PT, R4, R3, RZ ;  /* 0x0000000304067210 */ /* 0x00ffe20007f1e0ff */
[----:B------:R-:W-:Y:S01]  /*09a0*/  VIADD R9, R9, 0x1 ;  /* 0x0000000109097836 */ /* 0x000fe20000000000 */
[----:B------:R-:W-:Y:S01]  /*09b0*/  R2UR UR4, R12 ;  /* 0x000000000c0472ca */ /* 0x000fe200000e0000 */
[----:B------:R-:W-:Y:S01]  /*09c0*/  VIADD R3, R3, 0x1 ;  /* 0x0000000103037836 */ /* 0x000fe20000000000 */
[----:B------:R-:W-:Y:S02]  /*09d0*/  R2UR UR5, R13 ;  /* 0x000000000d0572ca */ /* 0x000fe400000e0000 */
[----:B------:R-:W-:Y:S02]  /*09e0*/  IADD3.X R7, PT, PT, RZ, R5, RZ, P0, !PT ;  /* 0x00000005ff077210 */ /* 0x000fe400007fe4ff */
[----:B------:R-:W-:-:S09]  /*09f0*/  ISETP.NE.AND P0, PT, R9, R0, PT ;  /* 0x000000000900720c */ /* 0x000fd20003f05270 */
[----:B------:R3:W-:Y:S04]  /*0a00*/  ST.E.U8 desc[UR4][R6.64], RZ ;  /* 0x000000ff06007985 */ /* 0x0007e8000c101104 */
[----:B------:R-:W-:Y:S05]  /*0a10*/  @P0 BRA `(.L_x_13) ;  /* 0xfffffffc00dc0947 */ /* 0x000fea000383ffff */
.L_x_10:
[----:B------:R-:W-:Y:S05]  /*0a20*/  BSYNC.RECONVERGENT B0 ;  /* 0x0000000000007941 */ /* 0x000fea0003800200 */
.L_x_7:
[----:B------:R-:W4:Y:S02]  /*0a30*/  LDC R0, c[0x0][0x388] ;  /* 0x0000e200ff007b82 */ /* 0x000f240000000800 */
[----:B----4-:R-:W-:-:S13]  /*0a40*/  ISETP.GE.AND P0, PT, R0, 0x1, PT ;  /* 0x000000010000780c */ /* 0x010fda0003f06270 */
[----:B------:R-:W-:Y:S05]  /*0a50*/  @!P0 EXIT ;  /* 0x000000000000894d */ /* 0x000fea0003800000 */
[----:B------:R-:W-:-:S13]  /*0a60*/  ISETP.GT.AND P0, PT, R11, RZ, PT ;  /* 0x000000ff0b00720c */ /* 0x000fda0003f04270 */
[----:B------:R-:W-:Y:S05]  /*0a70*/  @P0 BRA `(.L_x_14) ;  /* 0x00000004004c0947 */ /* 0x000fea0003800000 */
[----:B------:R-:W-:Y:S01]  /*0a80*/  ISETP.GT.AND P0, PT, R0, RZ, PT ;  /* 0x000000ff0000720c */ /* 0x000fe20003f04270 */
[----:B------:R-:W-:-:S12]  /*0a90*/  IMAD.MOV.U32 R3, RZ, RZ, RZ ;  /* 0x000000ffff037224 */ /* 0x000fd800078e00ff */
[----:B------:R-:W-:Y:S05]  /*0aa0*/  @!P0 BRA `(.L_x_15) ;  /* 0x0000000400108947 */ /* 0x000fea0003800000 */
[----:B------:R-:W-:Y:S02]  /*0ab0*/  IADD3 R2, PT, PT, -R3, R0, RZ ;  /* 0x0000000003027210 */ /* 0x000fe40007ffe1ff */
[----:B------:R-:W-:Y:S02]  /*0ac0*/  PLOP3.LUT P0, PT, PT, PT, PT, 0x80, 0x8 ;  /* 0x000000000008781c */ /* 0x000fe40003f0f070 */
[----:B------:R-:W-:-:S13]  /*0ad0*/  ISETP.GT.AND P1, PT, R2, 0x3, PT ;  /* 0x000000030200780c */ /* 0x000fda0003f24270 */
[----:B------:R-:W-:Y:S05]  /*0ae0*/  @!P1 BRA `(.L_x_16) ;  /* 0x00000000009c9947 */ /* 0x000fea0003800000 */
[----:B------:R-:W-:Y:S01]  /*0af0*/  BSSY.RECONVERGENT B0, `(.L_x_16) ;  /* 0x0000026000007945 */ /* 0x000fe20003800200 */
[----:B------:R-:W-:Y:S01]  /*0b00*/  PLOP3.LUT P0, PT, PT, PT, PT, 0x8, 0x80 ;  /* 0x000000000080781c */ /* 0x000fe20003f0e170 */
[----:B------:R-:W-:Y:S02]  /*0b10*/  IMAD.MOV.U32 R18, RZ, RZ, 0x1 ;  /* 0x00000001ff127424 */ /* 0x000fe400078e00ff */
[----:B------:R-:W-:-:S10]  /*0b20*/  VIADD R2, R0, 0xfffffffd ;  /* 0xfffffffd00027836 */ /* 0x000fd40000000000 */
.L_x_17:
[C---:B------:R-:W-:Y:S01]  /*0b30*/  R2UR UR4, R12.reuse ;  /* 0x000000000c0472ca */ /* 0x040fe200000e0000 */
[----:B----4-:R-:W-:Y:S01]  /*0b40*/  VIADD R9, R3, 0x1 ;  /* 0x0000000103097836 */ /* 0x010fe20000000000 */
[----:B------:R-:W-:Y:S01]  /*0b50*/  R2UR UR5, R13 ;  /* 0x000000000d0572ca */ /* 0x000fe200000e0000 */
[--C-:B0123--:R-:W-:Y:S01]  /*0b60*/  IMAD.WIDE.U32 R6, R3, 0x4, R16.reuse ;  /* 0x0000000403067825 */ /* 0x10ffe200078e0010 */
[C---:B------:R-:W-:Y:S02]  /*0b70*/  R2UR UR6, R12.reuse ;  /* 0x000000000c0672ca */ /* 0x040fe400000e0000 */
[----:B------:R-:W-:Y:S01]  /*0b80*/  R2UR UR7, R13 ;  /* 0x000000000d0772ca */ /* 0x000fe200000e0000 */
[----:B------:R-:W-:Y:S01]  /*0b90*/  VIADD R15, R3, 0x3 ;  /* 0x00000003030f7836 */ /* 0x000fe20000000000 */
[----:B------:R-:W-:Y:S01]  /*0ba0*/  R2UR UR8, R12 ;  /* 0x000000000c0872ca */ /* 0x000fe200000e0000 */
[----:B------:R-:W-:Y:S01]  /*0bb0*/  IMAD.WIDE.U32 R8, R9, 0x4, R16 ;  /* 0x0000000409087825 */ /* 0x000fe200078e0010 */
[----:B------:R-:W-:-:S02]  /*0bc0*/  R2UR UR9, R13 ;  /* 0x000000000d0972ca */ /* 0x000fc400000e0000 */
[C---:B------:R-:W-:Y:S01]  /*0bd0*/  IADD3 R11, PT, PT, R3.reuse, 0x2, RZ ;  /* 0x00000002030b7810 */ /* 0x040fe20007ffe0ff */
[----:B------:R-:W-:Y:S01]  /*0be0*/  VIADD R3, R3, 0x4 ;  /* 0x0000000403037836 */ /* 0x000fe20000000000 */
[C---:B------:R-:W-:Y:S01]  /*0bf0*/  R2UR UR10, R12.reuse ;  /* 0x000000000c0a72ca */ /* 0x040fe200000e0000 */
[----:B------:R4:W-:Y:S01]  /*0c00*/  ST.E.U8 desc[UR4][R4.64], R18 ;  /* 0x0000001204007985 */ /* 0x0009e2000c101104 */
[----:B------:R-:W-:Y:S01]  /*0c10*/  R2UR UR11, R13 ;  /* 0x000000000d0b72ca */ /* 0x000fe200000e0000 */
[--C-:B------:R-:W-:Y:S01]  /*0c20*/  IMAD.WIDE.U32 R10, R11, 0x4, R16.reuse ;  /* 0x000000040b0a7825 */ /* 0x100fe200078e0010 */
[C---:B------:R-:W-:Y:S01]  /*0c30*/  R2UR UR12, R12.reuse ;  /* 0x000000000c0c72ca */ /* 0x040fe200000e0000 */
[----:B------:R4:W-:Y:S01]  /*0c40*/  ST.E desc[UR6][R6.64], RZ ;  /* 0x000000ff06007985 */ /* 0x0009e2000c101906 */
[----:B------:R-:W-:Y:S01]  /*0c50*/  R2UR UR13, R13 ;  /* 0x000000000d0d72ca */ /* 0x000fe200000e0000 */
[----:B------:R-:W-:Y:S01]  /*0c60*/  IMAD.WIDE.U32 R14, R15, 0x4, R16 ;  /* 0x000000040f0e7825 */ /* 0x000fe200078e0010 */
[----:B------:R-:W-:Y:S01]  /*0c70*/  R2UR UR14, R12 ;  /* 0x000000000c0e72ca */ /* 0x000fe200000e0000 */
[----:B------:R4:W-:Y:S01]  /*0c80*/  ST.E.U8 desc[UR8][R4.64], R18 ;  /* 0x0000001204007985 */ /* 0x0009e2000c101108 */
[----:B------:R-:W-:-:S02]  /*0c90*/  R2UR UR15, R13 ;  /* 0x000000000d0f72ca */ /* 0x000fc400000e0000 */
[C---:B------:R-:W-:Y:S02]  /*0ca0*/  R2UR UR16, R12.reuse ;  /* 0x000000000c1072ca */ /* 0x040fe400000e0000 */
[C---:B------:R-:W-:Y:S01]  /*0cb0*/  R2UR UR17, R13.reuse ;  /* 0x000000000d1172ca */ /* 0x040fe200000e0000 */
[----:B------:R4:W-:Y:S01]  /*0cc0*/  ST.E desc[UR10][R8.64], RZ ;  /* 0x000000ff08007985 */ /* 0x0009e2000c10190a */
[----:B------:R-:W-:Y:S02]  /*0cd0*/  R2UR UR18, R12 ;  /* 0x000000000c1272ca */ /* 0x000fe400000e0000 */
[----:B------:R-:W-:Y:S01]  /*0ce0*/  R2UR UR19, R13 ;  /* 0x000000000d1372ca */ /* 0x000fe200000e0000 */
[----:B------:R4:W-:Y:S01]  /*0cf0*/  ST.E.U8 desc[UR12][R4.64], R18 ;  /* 0x0000001204007985 */ /* 0x0009e2000c10110c */
[----:B------:R-:W-:-:S03]  /*0d00*/  ISETP.GE.AND P1, PT, R3, R2, PT ;  /* 0x000000020300720c */ /* 0x000fc60003f26270 */
[----:B------:R4:W-:Y:S04]  /*0d10*/  ST.E desc[UR14][R10.64], RZ ;  /* 0x000000ff0a007985 */ /* 0x0009e8000c10190e */
[----:B------:R4:W-:Y:S04]  /*0d20*/  ST.E.U8 desc[UR16][R4.64], R18 ;  /* 0x0000001204007985 */ /* 0x0009e8000c101110 */
[----:B------:R4:W-:Y:S02]  /*0d30*/  ST.E desc[UR18][R14.64], RZ ;  /* 0x000000ff0e007985 */ /* 0x0009e4000c101912 */
[----:B------:R-:W-:Y:S05]  /*0d40*/  @!P1 BRA `(.L_x_17) ;  /* 0xfffffffc00789947 */ /* 0x000fea000383ffff */
[----:B------:R-:W-:Y:S05]  /*0d50*/  BSYNC.RECONVERGENT B0 ;  /* 0x0000000000007941 */ /* 0x000fea0003800200 */
.L_x_16:
[----:B------:R-:W-:Y:S01]  /*0d60*/  IMAD.IADD R2, R0, 0x1, -R3 ;  /* 0x0000000100027824 */ /* 0x000fe200078e0a03 */
[----:B------:R-:W-:Y:S04]  /*0d70*/  BSSY.RECONVERGENT B0, `(.L_x_18) ;  /* 0x0000015000007945 */ /* 0x000fe80003800200 */
[----:B------:R-:W-:-:S13]  /*0d80*/  ISETP.GT.AND P1, PT, R2, 0x1, PT ;  /* 0x000000010200780c */ /* 0x000fda0003f24270 */
[----:B------:R-:W-:Y:S05]  /*0d90*/  @!P1 BRA `(.L_x_19) ;  /* 0x0000000000489947 */ /* 0x000fea0003800000 */
[C---:B------:R-:W-:Y:S01]  /*0da0*/  R2UR UR4, R12.reuse ;  /* 0x000000000c0472ca */ /* 0x040fe200000e0000 */
[----:B------:R-:W-:Y:S01]  /*0db0*/  HFMA2 R2, -RZ, RZ, 0, 5.9604644775390625e-08 ;  /* 0x00000001ff027431 */ /* 0x000fe200000001ff */
[----:B------:R-:W-:Y:S01]  /*0dc0*/  R2UR UR5, R13 ;  /* 0x000000000d0572ca */ /* 0x000fe200000e0000 */
[C---:B----4-:R-:W-:Y:S01]  /*0dd0*/  VIADD R9, R3.reuse, 0x1 ;  /* 0x0000000103097836 */ /* 0x050fe20000000000 */
[C---:B------:R-:W-:Y:S01]  /*0de0*/  R2UR UR6, R12.reuse ;  /* 0x000000000c0672ca */ /* 0x040fe200000e0000 */
[--C-:B0123--:R-:W-:Y:S01]  /*0df0*/  IMAD.WIDE.U32 R6, R3, 0x4, R16.reuse ;  /* 0x0000000403067825 */ /* 0x10ffe200078e0010 */
[----:B------:R-:W-:Y:S02]  /*0e00*/  R2UR UR7, R13 ;  /* 0x000000000d0772ca */ /* 0x000fe400000e0000 */
[----:B------:R-:W-:Y:S01]  /*0e10*/  R2UR UR8, R12 ;  /* 0x000000000c0872ca */ /* 0x000fe200000e0000 */
[----:B------:R-:W-:Y:S01]  /*0e20*/  IMAD.WIDE.U32 R8, R9, 0x4, R16 ;  /* 0x0000000409087825 */ /* 0x000fe200078e0010 */
[----:B------:R-:W-:-:S02]  /*0e30*/  R2UR UR9, R13 ;  /* 0x000000000d0972ca */ /* 0x000fc400000e0000 */
[----:B------:R-:W-:Y:S01]  /*0e40*/  R2UR UR10, R12 ;  /* 0x000000000c0a72ca */ /* 0x000fe200000e0000 */
[----:B------:R-:W-:Y:S01]  /*0e50*/  VIADD R3, R3, 0x2 ;  /* 0x0000000203037836 */ /* 0x000fe20000000000 */
[----:B------:R-:W-:Y:S01]  /*0e60*/  R2UR UR11, R13 ;  /* 0x000000000d0b72ca */ /* 0x000fe200000e0000 */
[----:B------:R0:W-:Y:S01]  /*0e70*/  ST.E.U8 desc[UR4][R4.64], R2 ;  /* 0x0000000204007985 */ /* 0x0001e2000c101104 */
[----:B------:R-:W-:-:S03]  /*0e80*/  PLOP3.LUT P0, PT, PT, PT, PT, 0x8, 0x80 ;  /* 0x000000000080781c */ /* 0x000fc60003f0e170 */
[----:B------:R0:W-:Y:S04]  /*0e90*/  ST.E desc[UR6][R6.64], RZ ;  /* 0x000000ff06007985 */ /* 0x0001e8000c101906 */
[----:B------:R0:W-:Y:S04]  /*0ea0*/  ST.E.U8 desc[UR8][R4.64], R2 ;  /* 0x0000000204007985 */ /* 0x0001e8000c101108 */
[----:B------:R0:W-:Y:S02]  /*0eb0*/  ST.E desc[UR10][R8.64], RZ ;  /* 0x000000ff08007985 */ /* 0x0001e4000c10190a */
.L_x_19:
[----:B------:R-:W-:Y:S05]  /*0ec0*/  BSYNC.RECONVERGENT B0 ;  /* 0x0000000000007941 */ /* 0x000fea0003800200 */
.L_x_18:
[----:B------:R-:W-:-:S13]  /*0ed0*/  ISETP.NE.OR P0, PT, R3, R0, P0 ;  /* 0x000000000300720c */ /* 0x000fda0000705670 */
[----:B------:R-:W-:Y:S05]  /*0ee0*/  @!P0 EXIT ;  /* 0x000000000000894d */ /* 0x000fea0003800000 */
.L_x_15:
[----:B0-----:R-:W-:-:S07]  /*0ef0*/  IMAD.MOV.U32 R2, RZ, RZ, 0x1 ;  /* 0x00000001ff027424 */ /* 0x001fce00078e00ff */
.L_x_20:
[C---:B01234-:R-:W-:Y:S01]  /*0f00*/  IMAD.WIDE.U32 R6, R3.reuse, 0x4, R16 ;  /* 0x0000000403067825 */ /* 0x05ffe200078e0010 */
[----:B------:R-:W-:Y:S02]  /*0f10*/  IADD3 R3, PT, PT, R3, 0x1, RZ ;  /* 0x0000000103037810 */ /* 0x000fe40007ffe0ff */
[C---:B------:R-:W-:Y:S02]  /*0f20*/  R2UR UR4, R12.reuse ;  /* 0x000000000c0472ca */ /* 0x040fe400000e0000 */
[C---:B------:R-:W-:Y:S02]  /*0f30*/  R2UR UR5, R13.reuse ;  /* 0x000000000d0572ca */ /* 0x040fe400000e0000 */
[----:B------:R-:W-:Y:S02]  /*0f40*/  R2UR UR6, R12 ;  /* 0x000000000c0672ca */ /* 0x000fe400000e0000 */
[----:B------:R-:W-:Y:S02]  /*0f50*/  R2UR UR7, R13 ;  /* 0x000000000d0772ca */ /* 0x000fe400000e0000 */
[----:B------:R-:W-:-:S07]  /*0f60*/  ISETP.NE.AND P0, PT, R3, R0, PT ;  /* 0x000000000300720c */ /* 0x000fce0003f05270 */
[----:B------:R0:W-:Y:S04]  /*0f70*/  ST.E.U8 desc[UR4][R4.64], R2 ;  /* 0x0000000204007985 */ /* 0x0001e8000c101104 */
[----:B------:R0:W-:Y:S02]  /*0f80*/  ST.E desc[UR6][R6.64], RZ ;  /* 0x000000ff06007985 */ /* 0x0001e4000c101906 */
[----:B------:R-:W-:Y:S05]  /*0f90*/  @P0 BRA `(.L_x_20) ;  /* 0xfffffffc00d80947 */ /* 0x000fea000383ffff */
[----:B------:R-:W-:Y:S05]  /*0fa0*/  EXIT ;  /* 0x000000000000794d */ /* 0x000fea0003800000 */
.L_x_14:
[----:B------:R-:W-:Y:S02]  /*0fb0*/  IMAD.IADD R0, R11, 0x1, -R0 ;  /* 0x000000010b007824 */ /* 0x000fe400078e0a00 */
[----:B------:R-:W-:-:S07]  /*0fc0*/  IMAD.MOV.U32 R3, RZ, RZ, RZ ;  /* 0x000000ffff037224 */ /* 0x000fce00078e00ff */
.L_x_45:
[----:B------:R-:W4:Y:S01]  /*0fd0*/  LDC R11, c[0x0][0x398] ;  /* 0x0000e600ff0b7b82 */ /* 0x000f220000000800 */
[----:B------:R-:W-:Y:S01]  /*0fe0*/  LOP3.LUT R8, RZ, R3, RZ, 0x33, !PT ;  /* 0x00000003ff087212 */ /* 0x000fe200078e33ff */
[----:B------:R-:W-:Y:S01]  /*0ff0*/  BSSY.RECONVERGENT B3, `(.L_x_21) ;  /* 0x00000f6000037945 */ /* 0x000fe20003800200 */
[----:B0123--:R-:W-:Y:S02]  /*1000*/  HFMA2 R6, -RZ, RZ, 0, 5.9604644775390625e-08 ;  /* 0x00000001ff067431 */ /* 0x00ffe400000001ff */
[----:B------:R-:W-:-:S03]  /*1010*/  IMAD.MOV.U32 R7, RZ, RZ, RZ ;  /* 0x000000ffff077224 */ /* 0x000fc600078e00ff */
[----:B------:R-:W0:Y:S01]  /*1020*/  LDC R10, c[0x0][0x388] ;  /* 0x0000e200ff0a7b82 */ /* 0x000e220000000800 */
[----:B----4-:R-:W-:-:S05]  /*1030*/  IMAD.IADD R9, R8, 0x1, R11 ;  /* 0x0000000108097824 */ /* 0x010fca00078e020b */
[----:B------:R-:W-:-:S04]  /*1040*/  ISETP.GT.AND P0, PT, R9, R0, PT ;  /* 0x000000000900720c */ /* 0x000fc80003f04270 */
[----:B0-----:R-:W-:-:S13]  /*1050*/  ISETP.GE.U32.AND P0, PT, R11, R10, P0 ;  /* 0x0000000a0b00720c */ /* 0x001fda0000706070 */
[----:B------:R-:W-:Y:S05]  /*1060*/  @!P0 BRA `(.L_x_22) ;  /* 0x0000000c00b88947 */ /* 0x000fea0003800000 */
[--C-:B------:R-:W-:Y:S01]  /*1070*/  IADD3 R6, PT, PT, -R3, -0x2, R10.reuse ;  /* 0xfffffffe03067810 */ /* 0x100fe20007ffe10a */
[----:B------:R-:W-:Y:S01]  /*1080*/  IMAD.IADD R8, R8, 0x1, R10 ;  /* 0x0000000108087824 */ /* 0x000fe200078e020a */
[----:B------:R-:W-:Y:S01]  /*1090*/  BSSY.RECONVERGENT B2, `(.L_x_23) ;  /* 0x00000d2000027945 */ /* 0x000fe20003800200 */
[----:B------:R-:W-:Y:S01]  /*10a0*/  IMAD.MOV.U32 R10, RZ, RZ, R9 ;  /* 0x000000ffff0a7224 */ /* 0x000fe200078e0009 */
[----:B------:R-:W-:Y:S01]  /*10b0*/  ISETP.GE.U32.AND P0, PT, R6, 0x3, PT ;  /* 0x000000030600780c */ /* 0x000fe20003f06070 */
[----:B------:R-:W-:Y:S01]  /*10c0*/  IMAD.MOV.U32 R7, RZ, RZ, RZ ;  /* 0x000000ffff077224 */ /* 0x000fe200078e00ff */
[----:B------:R-:W-:Y:S02]  /*10d0*/  MOV R6, 0x1 ;  /* 0x0000000100067802 */ /* 0x000fe40000000f00 */
[----:B------:R-:W-:-:S09]  /*10e0*/  LOP3.LUT R14, R8, 0x3, RZ, 0xc0, !PT ;  /* 0x00000003080e7812 */ /* 0x000fd200078ec0ff */
[----:B------:R-:W-:Y:S05]  /*10f0*/  @!P0 BRA `(.L_x_24) ;  /* 0x0000000c002c8947 */ /* 0x000fea0003800000 */
[----:B------:R-:W-:Y:S01]  /*1100*/  LOP3.LUT R8, R8, 0xfffffffc, RZ, 0xc0, !PT ;  /* 0xfffffffc08087812 */ /* 0x000fe200078ec0ff */
[----:B------:R-:W-:Y:S04]  /*1110*/  BSSY.RECONVERGENT B1, `(.L_x_25) ;  /* 0x00000c8000017945 */ /* 0x000fe80003800200 */
[----:B------:R-:W-:Y:S01]  /*1120*/  BSSY.RELIABLE B0, `(.L_x_26) ;  /* 0x00000ab000007945 */ /* 0x000fe20003800100 */
[----:B------:R-:W-:Y:S01]  /*1130*/  IADD3 R9, PT, PT, -R3, -0x2, R11 ;  /* 0xfffffffe03097810 */ /* 0x000fe20007ffe10b */
[----:B------:R-:W-:Y:S01]  /*1140*/  IMAD.MOV.U32 R6, RZ, RZ, 0x1 ;  /* 0x00000001ff067424 */ /* 0x000fe200078e00ff */
[----:B------:R-:W-:Y:S01]  /*1150*/  MOV R7, RZ ;  /* 0x000000ff00077202 */ /* 0x000fe20000000f00 */
[----:B------:R-:W-:-:S05]  /*1160*/  IMAD.MOV R8, RZ, RZ, -R8 ;  /* 0x000000ffff087224 */ /* 0x000fca00078e0a08 */
[----:B------:R-:W-:-:S13]  /*1170*/  ISETP.GE.AND P0, PT, R8, RZ, PT ;  /* 0x000000ff0800720c */ /* 0x000fda0003f06270 */
[----:B------:R-:W-:Y:S05]  /*1180*/  @P0 BRA `(.L_x_27) ;  /* 0x0000000800900947 */ /* 0x000fea0003800000 */
[----:B------:R-:W-:Y:S01]  /*1190*/  IMAD.MOV R10, RZ, RZ, -R8 ;  /* 0x000000ffff0a7224 */ /* 0x000fe200078e0a08 */
[----:B------:R-:W-:Y:S01]  /*11a0*/  BSSY.RECONVERGENT B4, `(.L_x_28) ;  /* 0x0000068000047945 */ /* 0x000fe20003800200 */
[----:B------:R-:W-:-:S03]  /*11b0*/  PLOP3.LUT P0, PT, PT, PT, PT, 0x80, 0x8 ;  /* 0x000000000008781c */ /* 0x000fc60003f0f070 */
[----:B------:R-:W-:-:S13]  /*11c0*/  ISETP.GT.AND P1, PT, R10, 0xc, PT ;  /* 0x0000000c0a00780c */ /* 0x000fda0003f24270 */
[----:B------:R-:W-:Y:S05]  /*11d0*/  @!P1 BRA `(.L_x_29) ;  /* 0x0000000400909947 */ /* 0x000fea0003800000 */
[----:B------:R-:W-:-:S13]  /*11e0*/  PLOP3.LUT P0, PT, PT, PT, PT, 0x8, 0x80 ;  /* 0x000000000080781c */ /* 0x000fda0003f0e170 */
.L_x_30:
[----:B------:R-:W-:Y:S01]  /*11f0*/  VIADD R10, R9, 0x1 ;  /* 0x00000001090a7836 */ /* 0x000fe20000000000 */
[----:B------:R-:W-:-:S03]  /*1200*/  IADD3 R8, PT, PT, R8, 0x10, RZ ;  /* 0x0000001008087810 */ /* 0x000fc60007ffe0ff */
[-C--:B------:R-:W-:Y:S01]  /*1210*/  IMAD R7, R7, R10.reuse, RZ ;  /* 0x0000000a07077224 */ /* 0x080fe200078e02ff */
[----:B------:R-:W-:Y:S01]  /*1220*/  SHF.R.S32.HI R15, RZ, 0x1f, R10 ;  /* 0x0000001fff0f7819 */ /* 0x000fe2000001140a */
[----:B------:R-:W-:Y:S01]  /*1230*/  IMAD.WIDE.U32 R10, R6, R10, RZ ;  /* 0x0000000a060a7225 */ /* 0x000fe200078e00ff */
[----:B------:R-:W-:-:S03]  /*1240*/  ISETP.GE.AND P1, PT, R8, -0xc, PT ;  /* 0xfffffff40800780c */ /* 0x000fc60003f26270 */
[----:B------:R-:W-:-:S04]  /*1250*/  IMAD R7, R15, R6, R7 ;  /* 0x000000060f077224 */ /* 0x000fc800078e0207 */
[----:B------:R-:W-:Y:S01]  /*1260*/  IMAD.IADD R6, R11, 0x1, R7 ;  /* 0x000000010b067824 */ /* 0x000fe200078e0207 */
[----:B------:R-:W-:-:S03]  /*1270*/  SHF.R.S32.HI R11, RZ, 0x1f, R9 ;  /* 0x0000001fff0b7819 */ /* 0x000fc60000011409 */
[-C--:B------:R-:W-:Y:S02]  /*1280*/  IMAD R15, R6, R9.reuse, RZ ;  /* 0x00000009060f7224 */ /* 0x080fe400078e02ff */
[----:B------:R-:W-:-:S04]  /*1290*/  IMAD.WIDE.U32 R6, R10, R9, RZ ;  /* 0x000000090a067225 */ /* 0x000fc800078e00ff */
[----:B------:R-:W-:Y:S01]  /*12a0*/  IMAD R15, R11, R10, R15 ;  /* 0x0000000a0b0f7224 */ /* 0x000fe200078e020f */
[----:B------:R-:W-:-:S03]  /*12b0*/  IADD3 R11, PT, PT, R9, -0x1, RZ ;  /* 0xffffffff090b7810 */ /* 0x000fc60007ffe0ff */
[----:B------:R-:W-:Y:S01]  /*12c0*/  IMAD.IADD R10, R7, 0x1, R15 ;  /* 0x00000001070a7824 */ /* 0x000fe200078e020f */
[----:B------:R-:W-:-:S03]  /*12d0*/  SHF.R.S32.HI R7, RZ, 0x1f, R11 ;  /* 0x0000001fff077819 */ /* 0x000fc6000001140b */
[-C--:B------:R-:W-:Y:S02]  /*12e0*/  IMAD R15, R10, R11.reuse, RZ ;  /* 0x0000000b0a0f7224 */ /* 0x080fe400078e02ff */
[----:B------:R-:W-:-:S04]  /*12f0*/  IMAD.WIDE.U32 R10, R6, R11, RZ ;  /* 0x0000000b060a7225 */ /* 0x000fc800078e00ff */
[----:B------:R-:W-:Y:S02]  /*1300*/  IMAD R15, R7, R6, R15 ;  /* 0x00000006070f7224 */ /* 0x000fe400078e020f */
[----:B------:R-:W-:Y:S02]  /*1310*/  VIADD R7, R9, 0xfffffffe ;  /* 0xfffffffe09077836 */ /* 0x000fe40000000000 */
[----:B------:R-:W-:-:S03]  /*1320*/  IMAD.IADD R6, R11, 0x1, R15 ;  /* 0x000000010b067824 */ /* 0x000fc600078e020f */
[----:B------:R-:W-:Y:S01]  /*1330*/  SHF.R.S32.HI R11, RZ, 0x1f, R7 ;  /* 0x0000001fff0b7819 */ /* 0x000fe20000011407 */
        /* <DEDUP_REMOVED lines=70> */
[----:B------:R-:W-:Y:S02]  /*17a0*/  IMAD.IADD R6, R11, 0x1, R15 ;  /* 0x000000010b067824 */ /* 0x000fe400078e020f */
[----:B------:R-:W-:Y:S01]  /*17b0*/  VIADD R9, R9, 0xfffffff0 ;  /* 0xfffffff009097836 */ /* 0x000fe20000000000 */
[----:B------:R-:W-:Y:S01]  /*17c0*/  SHF.R.S32.HI R11, RZ, 0x1f, R7 ;  /* 0x0000001fff0b7819 */ /* 0x000fe20000011407 */
[-C--:B------:R-:W-:Y:S02]  /*17d0*/  IMAD R15, R6, R7.reuse, RZ ;  /* 0x00000007060f7224 */ /* 0x080fe400078e02ff */
[----:B------:R-:W-:-:S04]  /*17e0*/  IMAD.WIDE.U32 R6, R10, R7, RZ ;  /* 0x000000070a067225 */ /* 0x000fc800078e00ff */
[----:B------:R-:W-:-:S04]  /*17f0*/  IMAD R11, R11, R10, R15 ;  /* 0x0000000a0b0b7224 */ /* 0x000fc800078e020f */
[----:B------:R-:W-:Y:S01]  /*1800*/  IMAD.IADD R7, R7, 0x1, R11 ;  /* 0x0000000107077824 */ /* 0x000fe200078e020b */
[----:B------:R-:W-:Y:S06]  /*1810*/  @!P1 BRA `(.L_x_30) ;  /* 0xfffffff800749947 */ /* 0x000fec000383ffff */
.L_x_29:
[----:B------:R-:W-:Y:S05]  /*1820*/  BSYNC.RECONVERGENT B4 ;  /* 0x0000000000047941 */ /* 0x000fea0003800200 */
.L_x_28:
[----:B------:R-:W-:Y:S01]  /*1830*/  IMAD.MOV R10, RZ, RZ, -R8 ;  /* 0x000000ffff0a7224 */ /* 0x000fe200078e0a08 */
[----:B------:R-:W-:Y:S04]  /*1840*/  BSSY.RECONVERGENT B4, `(.L_x_31) ;  /* 0x0000035000047945 */ /* 0x000fe80003800200 */
[----:B------:R-:W-:-:S13]  /*1850*/  ISETP.GT.AND P1, PT, R10, 0x4, PT ;  /* 0x000000040a00780c */ /* 0x000fda0003f24270 */
[----:B------:R-:W-:Y:S05]  /*1860*/  @!P1 BRA `(.L_x_32) ;  /* 0x0000000000c89947 */ /* 0x000fea0003800000 */
[----:B------:R-:W-:Y:S01]  /*1870*/  IADD3 R10, PT, PT, R9, 0x1, RZ ;  /* 0x00000001090a7810 */ /* 0x000fe20007ffe0ff */
[----:B------:R-:W-:Y:S01]  /*1880*/  VIADD R8, R8, 0x8 ;  /* 0x0000000808087836 */ /* 0x000fe20000000000 */
[----:B------:R-:W-:Y:S02]  /*1890*/  PLOP3.LUT P0, PT, PT, PT, PT, 0x8, 0x80 ;  /* 0x000000000080781c */ /* 0x000fe40003f0e170 */
[----:B------:R-:W-:Y:S01]  /*18a0*/  SHF.R.S32.HI R15, RZ, 0x1f, R10 ;  /* 0x0000001fff0f7819 */ /* 0x000fe2000001140a */
[-C--:B------:R-:W-:Y:S02]  /*18b0*/  IMAD R7, R7, R10.reuse, RZ ;  /* 0x0000000a07077224 */ /* 0x080fe400078e02ff */
[----:B------:R-:W-:-:S04]  /*18c0*/  IMAD.WIDE.U32 R10, R6, R10, RZ ;  /* 0x0000000a060a7225 */ /* 0x000fc800078e00ff */
[----:B------:R-:W-:-:S04]  /*18d0*/  IMAD R7, R15, R6, R7 ;  /* 0x000000060f077224 */ /* 0x000fc800078e0207 */
        /* <DEDUP_REMOVED lines=35> */
[C---:B------:R-:W-:Y:S02]  /*1b10*/  IADD3 R7, PT, PT, R9.reuse, -0x6, RZ ;  /* 0xfffffffa09077810 */ /* 0x040fe40007ffe0ff */
[----:B------:R-:W-:Y:S01]  /*1b20*/  IADD3 R9, PT, PT, R9, -0x8, RZ ;  /* 0xfffffff809097810 */ /* 0x000fe20007ffe0ff */
[----:B------:R-:W-:Y:S01]  /*1b30*/  IMAD.IADD R6, R11, 0x1, R15 ;  /* 0x000000010b067824 */ /* 0x000fe200078e020f */
[----:B------:R-:W-:-:S03]  /*1b40*/  SHF.R.S32.HI R11, RZ, 0x1f, R7 ;  /* 0x0000001fff0b7819 */ /* 0x000fc60000011407 */
[-C--:B------:R-:W-:Y:S02]  /*1b50*/  IMAD R15, R6, R7.reuse, RZ ;  /* 0x00000007060f7224 */ /* 0x080fe400078e02ff */
[----:B------:R-:W-:-:S04]  /*1b60*/  IMAD.WIDE.U32 R6, R10, R7, RZ ;  /* 0x000000070a067225 */ /* 0x000fc800078e00ff */
[----:B------:R-:W-:-:S04]  /*1b70*/  IMAD R11, R11, R10, R15 ;  /* 0x0000000a0b0b7224 */ /* 0x000fc800078e020f */
[----:B------:R-:W-:-:S07]  /*1b80*/  IMAD.IADD R7, R7, 0x1, R11 ;  /* 0x0000000107077824 */ /* 0x000fce00078e020b */
.L_x_32:
[----:B------:R-:W-:Y:S05]  /*1b90*/  BSYNC.RECONVERGENT B4 ;  /* 0x0000000000047941 */ /* 0x000fea0003800200 */
.L_x_31:
[----:B------:R-:W-:-:S13]  /*1ba0*/  ISETP.EQ.AND P1, PT, R8, RZ, PT ;  /* 0x000000ff0800720c */ /* 0x000fda0003f22270 */
[----:B------:R-:W-:Y:S05]  /*1bb0*/  @!P0 BREAK.RELIABLE P1, B0 ;  /* 0x0000000000008942 */ /* 0x000fea0000800100 */
[----:B------:R-:W-:Y:S05]  /*1bc0*/  @!P0 BRA P1, `(.L_x_33) ;  /* 0x0000000000708947 */ /* 0x000fea0000800000 */
.L_x_27:
[----:B------:R-:W-:Y:S05]  /*1bd0*/  BSYNC.RELIABLE B0 ;  /* 0x0000000000007941 */ /* 0x000fea0003800100 */
.L_x_26:
[----:B------:R-:W-:Y:S02]  /*1be0*/  VIADD R10, R9, 0x1 ;  /* 0x00000001090a7836 */ /* 0x000fe40000000000 */
[----:B------:R-:W-:Y:S02]  /*1bf0*/  VIADD R8, R8, 0x4 ;  /* 0x0000000408087836 */ /* 0x000fe40000000000 */
[-C--:B------:R-:W-:Y:S01]  /*1c00*/  IMAD R7, R7, R10.reuse, RZ ;  /* 0x0000000a07077224 */ /* 0x080fe200078e02ff */
[----:B------:R-:W-:Y:S01]  /*1c10*/  SHF.R.S32.HI R15, RZ, 0x1f, R10 ;  /* 0x0000001fff0f7819 */ /* 0x000fe2000001140a */
[----:B------:R-:W-:Y:S01]  /*1c20*/  IMAD.WIDE.U32 R10, R6, R10, RZ ;  /* 0x0000000a060a7225 */ /* 0x000fe200078e00ff */
[----:B------:R-:W-:-:S03]  /*1c30*/  ISETP.NE.AND P0, PT, R8, RZ, PT ;  /* 0x000000ff0800720c */ /* 0x000fc60003f05270 */
[----:B------:R-:W-:-:S04]  /*1c40*/  IMAD R7, R15, R6, R7 ;  /* 0x000000060f077224 */ /* 0x000fc800078e0207 */
[----:B------:R-:W-:Y:S01]  /*1c50*/  IMAD.IADD R6, R11, 0x1, R7 ;  /* 0x000000010b067824 */ /* 0x000fe200078e0207 */
[----:B------:R-:W-:-:S03]  /*1c60*/  SHF.R.S32.HI R11, RZ, 0x1f, R9 ;  /* 0x0000001fff0b7819 */ /* 0x000fc60000011409 */
[-C--:B------:R-:W-:Y:S02]  /*1c70*/  IMAD R15, R6, R9.reuse, RZ ;  /* 0x00000009060f7224 */ /* 0x080fe400078e02ff */
[----:B------:R-:W-:-:S04]  /*1c80*/  IMAD.WIDE.U32 R6, R10, R9, RZ ;  /* 0x000000090a067225 */ /* 0x000fc800078e00ff */
[----:B------:R-:W-:Y:S02]  /*1c90*/  IMAD R11, R11, R10, R15 ;  /* 0x0000000a0b0b7224 */ /* 0x000fe400078e020f */
[----:B------:R-:W-:-:S03]  /*1ca0*/  VIADD R10, R9, 0xffffffff ;  /* 0xffffffff090a7836 */ /* 0x000fc60000000000 */
[----:B------:R-:W-:Y:S02]  /*1cb0*/  IADD3 R11, PT, PT, R7, R11, RZ ;  /* 0x0000000b070b7210 */ /* 0x000fe40007ffe0ff */
        /* <DEDUP_REMOVED lines=10> */
[----:B------:R-:W-:-:S05]  /*1d60*/  IMAD R11, R11, R10, R15 ;  /* 0x0000000a0b0b7224 */ /* 0x000fca00078e020f */
[----:B------:R-:W-:Y:S01]  /*1d70*/  IADD3 R7, PT, PT, R7, R11, RZ ;  /* 0x0000000b07077210 */ /* 0x000fe20007ffe0ff */
[----:B------:R-:W-:Y:S06]  /*1d80*/  @P0 BRA `(.L_x_26) ;  /* 0xfffffffc00940947 */ /* 0x000fec000383ffff */
.L_x_33:
[----:B------:R-:W-:Y:S05]  /*1d90*/  BSYNC.RECONVERGENT B1 ;  /* 0x0000000000017941 */ /* 0x000fea0003800200 */
.L_x_25:
[----:B------:R-:W-:-:S07]  /*1da0*/  VIADD R10, R9, 0x1 ;  /* 0x00000001090a7836 */ /* 0x000fce0000000000 */
.L_x_24:
[----:B------:R-:W-:Y:S05]  /*1db0*/  BSYNC.RECONVERGENT B2 ;  /* 0x0000000000027941 */ /* 0x000fea0003800200 */
.L_x_23:
[----:B------:R-:W-:-:S13]  /*1dc0*/  ISETP.NE.AND P0, PT, R14, RZ, PT ;  /* 0x000000ff0e00720c */ /* 0x000fda0003f05270 */
[----:B------:R-:W-:Y:S05]  /*1dd0*/  @!P0 BRA `(.L_x_22) ;  /* 0x00000000005c8947 */ /* 0x000fea0003800000 */
[----:B------:R-:W-:Y:S01]  /*1de0*/  ISETP.NE.AND P0, PT, R14, 0x1, PT ;  /* 0x000000010e00780c */ /* 0x000fe20003f05270 */
[-C--:B------:R-:W-:Y:S01]  /*1df0*/  IMAD R7, R7, R10.reuse, RZ ;  /* 0x0000000a07077224 */ /* 0x080fe200078e02ff */
[----:B------:R-:W-:Y:S01]  /*1e00*/  SHF.R.S32.HI R11, RZ, 0x1f, R10 ;  /* 0x0000001fff0b7819 */ /* 0x000fe2000001140a */
[----:B------:R-:W-:-:S04]  /*1e10*/  IMAD.WIDE.U32 R8, R6, R10, RZ ;  /* 0x0000000a06087225 */ /* 0x000fc800078e00ff */
[----:B------:R-:W-:Y:S01]  /*1e20*/  IMAD R7, R11, R6, R7 ;  /* 0x000000060b077224 */ /* 0x000fe200078e0207 */
[----:B------:R-:W-:-:S03]  /*1e30*/  MOV R6, R8 ;  /* 0x0000000800067202 */ /* 0x000fc60000000f00 */
[----:B------:R-:W-:Y:S02]  /*1e40*/  IMAD.IADD R7, R9, 0x1, R7 ;  /* 0x0000000109077824 */ /* 0x000fe400078e0207 */
[----:B------:R-:W-:Y:S05]  /*1e50*/  @!P0 BRA `(.L_x_22) ;  /* 0x00000000003c8947 */ /* 0x000fea0003800000 */
[----:B------:R-:W-:Y:S01]  /*1e60*/  ISETP.NE.AND P0, PT, R14, 0x2, PT ;  /* 0x000000020e00780c */ /* 0x000fe20003f05270 */
[----:B------:R-:W-:-:S04]  /*1e70*/  VIADD R8, R10, 0xffffffff ;  /* 0xffffffff0a087836 */ /* 0x000fc80000000000 */
[-C--:B------:R-:W-:Y:S01]  /*1e80*/  IMAD R7, R7, R8.reuse, RZ ;  /* 0x0000000807077224 */ /* 0x080fe200078e02ff */
[----:B------:R-:W-:Y:S01]  /*1e90*/  SHF.R.S32.HI R11, RZ, 0x1f, R8 ;  /* 0x0000001fff0b7819 */ /* 0x000fe20000011408 */
[----:B------:R-:W-:-:S04]  /*1ea0*/  IMAD.WIDE.U32 R8, R6, R8, RZ ;  /* 0x0000000806087225 */ /* 0x000fc800078e00ff */
[----:B------:R-:W-:Y:S01]  /*1eb0*/  IMAD R7, R11, R6, R7 ;  /* 0x000000060b077224 */ /* 0x000fe200078e0207 */
[----:B------:R-:W-:Y:S01]  /*1ec0*/  MOV R6, R8 ;  /* 0x0000000800067202 */ /* 0x000fe20000000f00 */
[----:B------:R-:W-:Y:S02]  /*1ed0*/  @P0 VIADD R10, R10, 0xfffffffe ;  /* 0xfffffffe0a0a0836 */ /* 0x000fe40000000000 */
[----:B------:R-:W-:Y:S02]  /*1ee0*/  IMAD.IADD R7, R9, 0x1, R7 ;  /* 0x0000000109077824 */ /* 0x000fe400078e0207 */
[----:B------:R-:W-:Y:S01]  /*1ef0*/  @P0 IMAD.WIDE.U32 R8, R6, R10, RZ ;  /* 0x0000000a06080225 */ /* 0x000fe200078e00ff */
[----:B------:R-:W-:-:S03]  /*1f00*/  @P0 SHF.R.S32.HI R11, RZ, 0x1f, R10 ;  /* 0x0000001fff0b0819 */ /* 0x000fc6000001140a */
[----:B------:R-:W-:-:S04]  /*1f10*/  @P0 IMAD R14, R7, R10, RZ ;  /* 0x0000000a070e0224 */ /* 0x000fc800078e02ff */
[----:B------:R-:W-:Y:S02]  /*1f20*/  @P0 IMAD R11, R11, R6, R14 ;  /* 0x000000060b0b0224 */ /* 0x000fe400078e020e */
[----:B------:R-:W-:Y:S02]  /*1f30*/  @P0 IMAD.MOV.U32 R6, RZ, RZ, R8 ;  /* 0x000000ffff060224 */ /* 0x000fe400078e0008 */
[----:B------:R-:W-:-:S07]  /*1f40*/  @P0 IMAD.IADD R7, R9, 0x1, R11 ;  /* 0x0000000109070824 */ /* 0x000fce00078e020b */
.L_x_22:
[----:B------:R-:W-:Y:S05]  /*1f50*/  BSYNC.RECONVERGENT B3 ;  /* 0x0000000000037941 */ /* 0x000fea0003800200 */
.L_x_21:
[----:B------:R-:W-:Y:S01]  /*1f60*/  SHF.R.S32.HI R8, RZ, 0x1f, R2 ;  /* 0x0000001fff087819 */ /* 0x000fe20000011402 */
[----:B------:R-:W-:Y:S03]  /*1f70*/  BSSY.RECONVERGENT B0, `(.L_x_34) ;  /* 0x000001c000007945 */ /* 0x000fe60003800200 */
[----:B------:R-:W-:-:S04]  /*1f80*/  LOP3.LUT R9, R8, R7, RZ, 0xfc, !PT ;  /* 0x0000000708097212 */ /* 0x000fc800078efcff */
[----:B------:R-:W-:-:S13]  /*1f90*/  ISETP.NE.AND.EX P0, PT, R9, RZ, PT, !PT ;  /* 0x000000ff0900720c */ /* 0x000fda0003f053f0 */
[----:B------:R-:W-:Y:S05]  /*1fa0*/  @P0 BRA `(.L_x_35) ;  /* 0x0000000000500947 */ /* 0x000fea0003800000 */
[----:B------:R-:W0:Y:S01]  /*1fb0*/  I2F.U32.RP R14, R6 ;  /* 0x00000006000e7306 */ /* 0x000e220000209000 */
[----:B------:R-:W-:-:S07]  /*1fc0*/  ISETP.NE.U32.AND P2, PT, R6, RZ, PT ;  /* 0x000000ff0600720c */ /* 0x000fce0003f45070 */
[----:B0-----:R-:W0:Y:S02]  /*1fd0*/  MUFU.RCP R14, R14 ;  /* 0x0000000e000e7308 */ /* 0x001e240000001000 */
[----:B0-----:R-:W-:-:S06]  /*1fe0*/  VIADD R10, R14, 0xffffffe ;  /* 0x0ffffffe0e0a7836 */ /* 0x001fcc0000000000 */
[----:B------:R0:W1:Y:S02]  /*1ff0*/  F2I.FTZ.U32.TRUNC.NTZ R11, R10 ;  /* 0x0000000a000b7305 */ /* 0x000064000021f000 */
[----:B0-----:R-:W-:Y:S01]  /*2000*/  IMAD.MOV.U32 R10, RZ, RZ, RZ ;  /* 0x000000ffff0a7224 */ /* 0x001fe200078e00ff */
[----:B-1----:R-:W-:-:S05]  /*2010*/  IADD3 R15, PT, PT, RZ, -R11, RZ ;  /* 0x8000000bff0f7210 */ /* 0x002fca0007ffe0ff */
[----:B------:R-:W-:-:S04]  /*2020*/  IMAD R15, R15, R6, RZ ;  /* 0x000000060f0f7224 */ /* 0x000fc800078e02ff */
[----:B------:R-:W-:-:S06]  /*2030*/  IMAD.HI.U32 R11, R11, R15, R10 ;  /* 0x0000000f0b0b7227 */ /* 0x000fcc00078e000a */
[----:B------:R-:W-:-:S04]  /*2040*/  IMAD.HI.U32 R10, R11, R2, RZ ;  /* 0x000000020b0a7227 */ /* 0x000fc800078e00ff */
[----:B------:R-:W-:-:S04]  /*2050*/  IMAD.MOV R11, RZ, RZ, -R10 ;  /* 0x000000ffff0b7224 */ /* 0x000fc800078e0a0a */
[----:B------:R-:W-:-:S05]  /*2060*/  IMAD R11, R6, R11, R2 ;  /* 0x0000000b060b7224 */ /* 0x000fca00078e0202 */
[----:B------:R-:W-:-:S13]  /*2070*/  ISETP.GE.U32.AND P0, PT, R11, R6, PT ;  /* 0x000000060b00720c */ /* 0x000fda0003f06070 */
[----:B------:R-:W-:Y:S01]  /*2080*/  @P0 IMAD.IADD R11, R11, 0x1, -R6 ;  /* 0x000000010b0b0824 */ /* 0x000fe200078e0a06 */
[----:B------:R-:W-:-:S04]  /*2090*/  @P0 IADD3 R10, PT, PT, R10, 0x1, RZ ;  /* 0x000000010a0a0810 */ /* 0x000fc80007ffe0ff */
[----:B------:R-:W-:Y:S01]  /*20a0*/  ISETP.GE.U32.AND P1, PT, R11, R6, PT ;  /* 0x000000060b00720c */ /* 0x000fe20003f26070 */
[----:B------:R-:W-:-:S12]  /*20b0*/  IMAD.MOV.U32 R11, RZ, RZ, RZ ;  /* 0x000000ffff0b7224 */ /* 0x000fd800078e00ff */
[----:B------:R-:W-:Y:S01]  /*20c0*/  @P1 VIADD R10, R10, 0x1 ;  /* 0x000000010a0a1836 */ /* 0x000fe20000000000 */
[----:B------:R-:W-:Y:S01]  /*20d0*/  @!P2 LOP3.LUT R10, RZ, R6, RZ, 0x33, !PT ;  /* 0x00000006ff0aa212 */ /* 0x000fe200078e33ff */
[----:B------:R-:W-:Y:S06]  /*20e0*/  BRA `(.L_x_36) ;  /* 0x0000000000107947 */ /* 0x000fec0003800000 */
.L_x_35:
[----:B------:R-:W-:-:S07]  /*20f0*/  MOV R10, 0x2110 ;  /* 0x00002110000a7802 */ /* 0x000fce0000000f00 */
[----:B------:R-:W-:Y:S05]  /*2100*/  CALL.REL.NOINC `($__internal_0_$__cuda_sm20_div_u64) ;  /* 0x0000000400087944 */ /* 0x000fea0003c00000 */
[----:B------:R-:W-:Y:S01]  /*2110*/  IMAD.MOV.U32 R10, RZ, RZ, R14 ;  /* 0x000000ffff0a7224 */ /* 0x000fe200078e000e */
[----:B------:R-:W-:-:S07]  /*2120*/  MOV R11, R15 ;  /* 0x0000000f000b7202 */ /* 0x000fce0000000f00 */
.L_x_36:
[----:B------:R-:W-:Y:S05]  /*2130*/  BSYNC.RECONVERGENT B0 ;  /* 0x0000000000007941 */ /* 0x000fea0003800200 */
.L_x_34:
[----:B------:R-:W-:Y:S01]  /*2140*/  BSSY.RECONVERGENT B0, `(.L_x_37) ;  /* 0x0000017000007945 */ /* 0x000fe20003800200 */
[----:B------:R-:W-:Y:S02]  /*2150*/  IMAD.MOV.U32 R18, RZ, RZ, -0x1 ;  /* 0xffffffffff127424 */ /* 0x000fe400078e00ff */
[----:B------:R-:W-:-:S07]  /*2160*/  IMAD.MOV.U32 R19, RZ, RZ, RZ ;  /* 0x000000ffff137224 */ /* 0x000fce00078e00ff */
.L_x_41:
[----:B------:R-:W-:Y:S02]  /*2170*/  R2UR UR4, R12 ;  /* 0x000000000c0472ca */ /* 0x000fe400000e0000 */
[----:B------:R-:W-:Y:S02]  /*2180*/  R2UR UR5, R13 ;  /* 0x000000000d0572ca */ /* 0x000fe400000e0000 */
[----:B------:R-:W-:-:S05]  /*2190*/  IADD3 R14, P0, PT, R4, R19, RZ ;  /* 0x00000013040e7210 */ /* 0x000fca0007f1e0ff */
[----:B------:R-:W-:-:S06]  /*21a0*/  IMAD.X R15, RZ, RZ, R5, P0 ;  /* 0x000000ffff0f7224 */ /* 0x000fcc00000e0605 */
[----:B------:R-:W2:Y:S01]  /*21b0*/  LD.E.U8 R14, desc[UR4][R14.64] ;  /* 0x000000040e0e7980 */ /* 0x000ea2000c101100 */
[----:B------:R-:W-:Y:S01]  /*21c0*/  BSSY.RELIABLE B1, `(.L_x_38) ;  /* 0x0000009000017945 */ /* 0x000fe20003800100 */
[----:B--2---:R-:W-:-:S13]  /*21d0*/  ISETP.NE.AND P0, PT, R14, RZ, PT ;  /* 0x000000ff0e00720c */ /* 0x004fda0003f05270 */
[----:B------:R-:W-:Y:S05]  /*21e0*/  @P0 BRA `(.L_x_39) ;  /* 0x0000000000180947 */ /* 0x000fea0003800000 */
[----:B------:R-:W-:-:S04]  /*21f0*/  IADD3 R18, PT, PT, R18, 0x1, RZ ;  /* 0x0000000112127810 */ /* 0x000fc80007ffe0ff */
[----:B------:R-:W-:Y:S02]  /*2200*/  ISETP.NE.U32.AND P0, PT, R10, R18, PT ;  /* 0x000000120a00720c */ /* 0x000fe40003f05070 */
[----:B------:R-:W-:-:S04]  /*2210*/  SHF.R.S32.HI R15, RZ, 0x1f, R18 ;  /* 0x0000001fff0f7819 */ /* 0x000fc80000011412 */
[----:B------:R-:W-:-:S13]  /*2220*/  ISETP.NE.AND.EX P0, PT, R11, R15, PT, P0 ;  /* 0x0000000f0b00720c */ /* 0x000fda0003f05300 */
[----:B------:R-:W-:Y:S05]  /*2230*/  @!P0 BREAK.RELIABLE B1 ;  /* 0x0000000000018942 */ /* 0x000fea0003800100 */
[----:B------:R-:W-:Y:S05]  /*2240*/  @!P0 BRA `(.L_x_40) ;  /* 0x0000000000188947 */ /* 0x000fea0003800000 */
.L_x_39:
[----:B------:R-:W-:Y:S05]  /*2250*/  BSYNC.RELIABLE B1 ;  /* 0x0000000000017941 */ /* 0x000fea0003800100 */
.L_x_38:
[----:B------:R-:W0:Y:S01]  /*2260*/  LDCU UR4, c[0x0][0x398] ;  /* 0x00007300ff0477ac */ /* 0x000e220008000800 */
[----:B------:R-:W-:-:S05]  /*2270*/  VIADD R19, R19, 0x1 ;  /* 0x0000000113137836 */ /* 0x000fca0000000000 */
[----:B0-----:R-:W-:-:S13]  /*2280*/  ISETP.NE.AND P0, PT, R19, UR4, PT ;  /* 0x0000000413007c0c */ /* 0x001fda000bf05270 */
[----:B------:R-:W-:Y:S05]  /*2290*/  @P0 BRA `(.L_x_41) ;  /* 0xfffffffc00b40947 */ /* 0x000fea000383ffff */
[----:B------:R-:W-:-:S07]  /*22a0*/  IMAD.MOV.U32 R19, RZ, RZ, RZ ;  /* 0x000000ffff137224 */ /* 0x000fce00078e00ff */
.L_x_40:
[----:B------:R-:W-:Y:S05]  /*22b0*/  BSYNC.RECONVERGENT B0 ;  /* 0x0000000000007941 */ /* 0x000fea0003800200 */
.L_x_37:
[----:B------:R-:W-:Y:S01]  /*22c0*/  IADD3 R10, P0, PT, R4, R19, RZ ;  /* 0x00000013040a7210 */ /* 0x000fe20007f1e0ff */
[----:B------:R-:W-:Y:S01]  /*22d0*/  IMAD.MOV.U32 R18, RZ, RZ, 0x1 ;  /* 0x00000001ff127424 */ /* 0x000fe200078e00ff */
[C---:B------:R-:W-:Y:S01]  /*22e0*/  R2UR UR4, R12.reuse ;  /* 0x000000000c0472ca */ /* 0x040fe200000e0000 */
[----:B------:R-:W-:Y:S01]  /*22f0*/  IMAD.WIDE.U32 R14, R3, 0x4, R16 ;  /* 0x00000004030e7825 */ /* 0x000fe200078e0010 */
[C---:B------:R-:W-:Y:S01]  /*2300*/  R2UR UR5, R13.reuse ;  /* 0x000000000d0572ca */ /* 0x040fe200000e0000 */
[----:B------:R-:W-:Y:S01]  /*2310*/  BSSY.RECONVERGENT B0, `(.L_x_42) ;  /* 0x000001c000007945 */ /* 0x000fe20003800200 */
[----:B------:R-:W-:Y:S02]  /*2320*/  R2UR UR6, R12 ;  /* 0x000000000c0672ca */ /* 0x000fe400000e0000 */
[----:B------:R-:W-:Y:S02]  /*2330*/  R2UR UR7, R13 ;  /* 0x000000000d0772ca */ /* 0x000fe400000e0000 */
[----:B------:R-:W-:-:S02]  /*2340*/  IADD3.X R11, PT, PT, RZ, R5, RZ, P0, !PT ;  /* 0x00000005ff0b7210 */ /* 0x000fc400007fe4ff */
[----:B------:R-:W-:-:S05]  /*2350*/  ISETP.NE.AND.EX P0, PT, R9, RZ, PT, !PT ;  /* 0x000000ff0900720c */ /* 0x000fca0003f053f0 */
[----:B------:R0:W-:Y:S04]  /*2360*/  ST.E.U8 desc[UR4][R10.64], R18 ;  /* 0x000000120a007985 */ /* 0x0001e8000c101104 */
[----:B------:R0:W-:Y:S04]  /*2370*/  ST.E desc[UR6][R14.64], R19 ;  /* 0x000000130e007985 */ /* 0x0001e8000c101906 */
[----:B------:R-:W-:Y:S05]  /*2380*/  @P0 BRA `(.L_x_43) ;  /* 0x0000000000480947 */ /* 0x000fea0003800000 */
[----:B------:R-:W1:Y:S01]  /*2390*/  I2F.U32.RP R7, R6 ;  /* 0x0000000600077306 */ /* 0x000e620000209000 */
[----:B------:R-:W-:-:S07]  /*23a0*/  ISETP.NE.U32.AND P1, PT, R6, RZ, PT ;  /* 0x000000ff0600720c */ /* 0x000fce0003f25070 */
[----:B-1----:R-:W1:Y:S02]  /*23b0*/  MUFU.RCP R7, R7 ;  /* 0x0000000700077308 */ /* 0x002e640000001000 */
[----:B-1----:R-:W-:-:S06]  /*23c0*/  VIADD R8, R7, 0xffffffe ;  /* 0x0ffffffe07087836 */ /* 0x002fcc0000000000 */
[----:B------:R1:W0:Y:S02]  /*23d0*/  F2I.FTZ.U32.TRUNC.NTZ R9, R8 ;  /* 0x0000000800097305 */ /* 0x000224000021f000 */
[----:B-1----:R-:W-:Y:S02]  /*23e0*/  IMAD.MOV.U32 R8, RZ, RZ, RZ ;  /* 0x000000ffff087224 */ /* 0x002fe400078e00ff */
[----:B0-----:R-:W-:-:S04]  /*23f0*/  IMAD.MOV R11, RZ, RZ, -R9 ;  /* 0x000000ffff0b7224 */ /* 0x001fc800078e0a09 */
[----:B------:R-:W-:-:S04]  /*2400*/  IMAD R11, R11, R6, RZ ;  /* 0x000000060b0b7224 */ /* 0x000fc800078e02ff */
[----:B------:R-:W-:-:S06]  /*2410*/  IMAD.HI.U32 R11, R9, R11, R8 ;  /* 0x0000000b090b7227 */ /* 0x000fcc00078e0008 */
[----:B------:R-:W-:-:S05]  /*2420*/  IMAD.HI.U32 R11, R11, R2, RZ ;  /* 0x000000020b0b7227 */ /* 0x000fca00078e00ff */
[----:B------:R-:W-:-:S05]  /*2430*/  IADD3 R11, PT, PT, -R11, RZ, RZ ;  /* 0x000000ff0b0b7210 */ /* 0x000fca0007ffe1ff */
[----:B------:R-:W-:-:S05]  /*2440*/  IMAD R2, R6, R11, R2 ;  /* 0x0000000b06027224 */ /* 0x000fca00078e0202 */
[----:B------:R-:W-:-:S13]  /*2450*/  ISETP.GE.U32.AND P0, PT, R2, R6, PT ;  /* 0x000000060200720c */ /* 0x000fda0003f06070 */
[----:B------:R-:W-:-:S05]  /*2460*/  @P0 IMAD.IADD R2, R2, 0x1, -R6 ;  /* 0x0000000102020824 */ /* 0x000fca00078e0a06 */
[----:B------:R-:W-:-:S13]  /*2470*/  ISETP.GE.U32.AND P0, PT, R2, R6, PT ;  /* 0x000000060200720c */ /* 0x000fda0003f06070 */
[----:B------:R-:W-:Y:S01]  /*2480*/  @P0 IMAD.IADD R2, R2, 0x1, -R6 ;  /* 0x0000000102020824 */ /* 0x000fe200078e0a06 */
[----:B------:R-:W-:Y:S01]  /*2490*/  @!P1 LOP3.LUT R2, RZ, R6, RZ, 0x33, !PT ;  /* 0x00000006ff029212 */ /* 0x000fe200078e33ff */
[----:B------:R-:W-:Y:S06]  /*24a0*/  BRA `(.L_x_44) ;  /* 0x0000000000087947 */ /* 0x000fec0003800000 */
.L_x_43:
[----:B0-----:R-:W-:-:S07]  /*24b0*/  MOV R14, 0x24d0 ;  /* 0x000024d0000e7802 */ /* 0x001fce0000000f00 */
[----:B------:R-:W-:Y:S05]  /*24c0*/  CALL.REL.NOINC `($__internal_1_$__cuda_sm20_rem_u64) ;  /* 0x00000004002c7944 */ /* 0x000fea0003c00000 */
.L_x_44:
[----:B------:R-:W-:Y:S05]  /*24d0*/  BSYNC.RECONVERGENT B0 ;  /* 0x0000000000007941 */ /* 0x000fea0003800200 */
.L_x_42:
[----:B------:R-:W0:Y:S01]  /*24e0*/  LDCU UR4, c[0x0][0x388] ;  /* 0x00007100ff0477ac */ /* 0x000e220008000800 */
[----:B------:R-:W-:-:S05]  /*24f0*/  VIADD R3, R3, 0x1 ;  /* 0x0000000103037836 */ /* 0x000fca0000000000 */
[----:B0-----:R-:W-:-:S13]  /*2500*/  ISETP.NE.AND P0, PT, R3, UR4, PT ;  /* 0x0000000403007c0c */ /* 0x001fda000bf05270 */
[----:B------:R-:W-:Y:S05]  /*2510*/  @!P0 EXIT ;  /* 0x000000000000894d */ /* 0x000fea0003800000 */
[----:B------:R-:W-:Y:S05]  /*2520*/  BRA `(.L_x_45) ;  /* 0xffffffe800a87947 */ /* 0x000fea000383ffff */
        .weak           $__internal_0_$__cuda_sm20_div_u64
        .type           $__internal_0_$__cuda_sm20_div_u64,@function
        .size           $__internal_0_$__cuda_sm20_div_u64,($__internal_1_$__cuda_sm20_rem_u64 - $__internal_0_$__cuda_sm20_div_u64)
$__internal_0_$__cuda_sm20_div_u64:
[----:B------:R-:W-:Y:S01]  /*2530*/  MOV R20, R6 ;  /* 0x0000000600147202 */ /* 0x000fe20000000f00 */
[----:B------:R-:W-:-:S04]  /*2540*/  IMAD.MOV.U32 R21, RZ, RZ, R7 ;  /* 0x000000ffff157224 */ /* 0x000fc800078e0007 */
[----:B------:R-:W0:Y:S08]  /*2550*/  I2F.U64.RP R11, R20 ;  /* 0x00000014000b7312 */ /* 0x000e300000309000 */
[----:B0-----:R-:W0:Y:S02]  /*2560*/  MUFU.RCP R11, R11 ;  /* 0x0000000b000b7308 */ /* 0x001e240000001000 */
[----:B0-----:R-:W-:-:S06]  /*2570*/  VIADD R14, R11, 0x1ffffffe ;  /* 0x1ffffffe0b0e7836 */ /* 0x001fcc0000000000 */
[----:B------:R-:W0:Y:S02]  /*2580*/  F2I.U64.TRUNC R14, R14 ;  /* 0x0000000e000e7311 */ /* 0x000e24000020d800 */
[----:B0-----:R-:W-:-:S04]  /*2590*/  IMAD.WIDE.U32 R18, R14, R6, RZ ;  /* 0x000000060e127225 */ /* 0x001fc800078e00ff */
[----:B------:R-:W-:Y:S01]  /*25a0*/  IMAD R19, R14, R7, R19 ;  /* 0x000000070e137224 */ /* 0x000fe200078e0213 */
[----:B------:R-:W-:-:S03]  /*25b0*/  IADD3 R23, P0, PT, RZ, -R18, RZ ;  /* 0x80000012ff177210 */ /* 0x000fc60007f1e0ff */
[----:B------:R-:W-:Y:S02]  /*25c0*/  IMAD R19, R15, R6, R19 ;  /* 0x000000060f137224 */ /* 0x000fe400078e0213 */
[----:B------:R-:W-:-:S03]  /*25d0*/  IMAD.HI.U32 R18, R14, R23, RZ ;  /* 0x000000170e127227 */ /* 0x000fc600078e00ff */
[----:B------:R-:W-:Y:S01]  /*25e0*/  IADD3.X R25, PT, PT, RZ, ~R19, RZ, P0, !PT ;  /* 0x80000013ff197210 */ /* 0x000fe200007fe4ff */
[----:B------:R-:W-:-:S04]  /*25f0*/  IMAD.MOV.U32 R19, RZ, RZ, R14 ;  /* 0x000000ffff137224 */ /* 0x000fc800078e000e */
[----:B------:R-:W-:-:S04]  /*2600*/  IMAD.WIDE.U32 R18, P0, R14, R25, R18 ;  /* 0x000000190e127225 */ /* 0x000fc80007800012 */
[C---:B------:R-:W-:Y:S02]  /*2610*/  IMAD R21, R15.reuse, R25, RZ ;  /* 0x000000190f157224 */ /* 0x040fe400078e02ff */
[----:B------:R-:W-:-:S04]  /*2620*/  IMAD.HI.U32 R18, P1, R15, R23, R18 ;  /* 0x000000170f127227 */ /* 0x000fc80007820012 */
[----:B------:R-:W-:Y:S01]  /*2630*/  IMAD.HI.U32 R11, R15, R25, RZ ;  /* 0x000000190f0b7227 */ /* 0x000fe200078e00ff */
[----:B------:R-:W-:-:S03]  /*2640*/  IADD3 R19, P2, PT, R21, R18, RZ ;  /* 0x0000001215137210 */ /* 0x000fc60007f5e0ff */
[----:B------:R-:W-:Y:S02]  /*2650*/  IMAD.X R11, R11, 0x1, R15, P0 ;  /* 0x000000010b0b7824 */ /* 0x000fe400000e060f */
[----:B------:R-:W-:-:S03]  /*2660*/  IMAD.WIDE.U32 R14, R19, R6, RZ ;  /* 0x00000006130e7225 */ /* 0x000fc600078e00ff */
[----:B------:R-:W-:Y:S01]  /*2670*/  IADD3.X R11, PT, PT, RZ, RZ, R11, P2, P1 ;  /* 0x000000ffff0b7210 */ /* 0x000fe200017e240b */
[----:B------:R-:W-:Y:S01]  /*2680*/  IMAD R15, R19, R7, R15 ;  /* 0x00000007130f7224 */ /* 0x000fe200078e020f */
[----:B------:R-:W-:-:S03]  /*2690*/  IADD3 R21, P0, PT, RZ, -R14, RZ ;  /* 0x8000000eff157210 */ /* 0x000fc60007f1e0ff */
[----:B------:R-:W-:Y:S02]  /*26a0*/  IMAD R15, R11, R6, R15 ;  /* 0x000000060b0f7224 */ /* 0x000fe400078e020f */
[----:B------:R-:W-:-:S03]  /*26b0*/  IMAD.HI.U32 R18, R19, R21, RZ ;  /* 0x0000001513127227 */ /* 0x000fc600078e00ff */
[----:B------:R-:W-:Y:S01]  /*26c0*/  IADD3.X R14, PT, PT, RZ, ~R15, RZ, P0, !PT ;  /* 0x8000000fff0e7210 */ /* 0x000fe200007fe4ff */
[----:B------:R-:W-:-:S04]  /*26d0*/  IMAD.MOV.U32 R15, RZ, RZ, RZ ;  /* 0x000000ffff0f7224 */ /* 0x000fc800078e00ff */
[----:B------:R-:W-:-:S04]  /*26e0*/  IMAD.WIDE.U32 R18, P0, R19, R14, R18 ;  /* 0x0000000e13127225 */ /* 0x000fc80007800012 */
[C---:B------:R-:W-:Y:S02]  /*26f0*/  IMAD R20, R11.reuse, R14, RZ ;  /* 0x0000000e0b147224 */ /* 0x040fe400078e02ff */
[----:B------:R-:W-:-:S04]  /*2700*/  IMAD.HI.U32 R19, P1, R11, R21, R18 ;  /* 0x000000150b137227 */ /* 0x000fc80007820012 */
[----:B------:R-:W-:Y:S01]  /*2710*/  IMAD.HI.U32 R14, R11, R14, RZ ;  /* 0x0000000e0b0e7227 */ /* 0x000fe200078e00ff */
[----:B------:R-:W-:-:S03]  /*2720*/  IADD3 R19, P2, PT, R20, R19, RZ ;  /* 0x0000001314137210 */ /* 0x000fc60007f5e0ff */
[----:B------:R-:W-:Y:S02]  /*2730*/  IMAD.X R11, R14, 0x1, R11, P0 ;  /* 0x000000010e0b7824 */ /* 0x000fe400000e060b */
[----:B------:R-:W-:-:S03]  /*2740*/  IMAD.HI.U32 R14, R19, R2, RZ ;  /* 0x00000002130e7227 */ /* 0x000fc600078e00ff */
[----:B------:R-:W-:Y:S01]  /*2750*/  IADD3.X R11, PT, PT, RZ, RZ, R11, P2, P1 ;  /* 0x000000ffff0b7210 */ /* 0x000fe200017e240b */
[----:B------:R-:W-:-:S04]  /*2760*/  IMAD.WIDE.U32 R14, R19, R8, R14 ;  /* 0x00000008130e7225 */ /* 0x000fc800078e000e */
[C---:B------:R-:W-:Y:S02]  /*2770*/  IMAD R19, R11.reuse, R8, RZ ;  /* 0x000000080b137224 */ /* 0x040fe400078e02ff */
[----:B------:R-:W-:-:S04]  /*2780*/  IMAD.HI.U32 R14, P0, R11, R2, R14 ;  /* 0x000000020b0e7227 */ /* 0x000fc8000780000e */
[----:B------:R-:W-:Y:S01]  /*2790*/  IMAD.HI.U32 R11, R11, R8, RZ ;  /* 0x000000080b0b7227 */ /* 0x000fe200078e00ff */
[----:B------:R-:W-:-:S04]  /*27a0*/  IADD3 R19, P1, PT, R19, R14, RZ ;  /* 0x0000000e13137210 */ /* 0x000fc80007f3e0ff */
[----:B------:R-:W-:Y:S01]  /*27b0*/  IADD3.X R11, PT, PT, R11, RZ, RZ, P0, !PT ;  /* 0x000000ff0b0b7210 */ /* 0x000fe200007fe4ff */
[----:B------:R-:W-:-:S04]  /*27c0*/  IMAD.WIDE.U32 R14, R19, R6, RZ ;  /* 0x00000006130e7225 */ /* 0x000fc800078e00ff */
[----:B------:R-:W-:Y:S01]  /*27d0*/  IMAD.X R11, RZ, RZ, R11, P1 ;  /* 0x000000ffff0b7224 */ /* 0x000fe200008e060b */
[----:B------:R-:W-:Y:S01]  /*27e0*/  IADD3 R21, P1, PT, -R14, R2, RZ ;  /* 0x000000020e157210 */ /* 0x000fe20007f3e1ff */
[----:B------:R-:W-:-:S03]  /*27f0*/  IMAD R15, R19, R7, R15 ;  /* 0x00000007130f7224 */ /* 0x000fc600078e020f */
[-C--:B------:R-:W-:Y:S01]  /*2800*/  ISETP.GE.U32.AND P0, PT, R21, R6.reuse, PT ;  /* 0x000000061500720c */ /* 0x080fe20003f06070 */
[----:B------:R-:W-:-:S04]  /*2810*/  IMAD R15, R11, R6, R15 ;  /* 0x000000060b0f7224 */ /* 0x000fc800078e020f */
[----:B------:R-:W-:Y:S01]  /*2820*/  IMAD.X R22, R8, 0x1, ~R15, P1 ;  /* 0x0000000108167824 */ /* 0x000fe200008e0e0f */
[----:B------:R-:W-:Y:S02]  /*2830*/  IADD3 R14, P1, PT, R19, 0x1, RZ ;  /* 0x00000001130e7810 */ /* 0x000fe40007f3e0ff */
[----:B------:R-:W-:Y:S02]  /*2840*/  IADD3 R15, P2, PT, -R6, R21, RZ ;  /* 0x00000015060f7210 */ /* 0x000fe40007f5e1ff */
[----:B------:R-:W-:Y:S01]  /*2850*/  ISETP.GE.U32.AND.EX P0, PT, R22, R7, PT, P0 ;  /* 0x000000071600720c */ /* 0x000fe20003f06100 */
[----:B------:R-:W-:Y:S01]  /*2860*/  IMAD.X R18, RZ, RZ, R11, P1 ;  /* 0x000000ffff127224 */ /* 0x000fe200008e060b */
[----:B------:R-:W-:Y:S02]  /*2870*/  IADD3.X R20, PT, PT, ~R7, R22, RZ, P2, !PT ;  /* 0x0000001607147210 */ /* 0x000fe400017fe5ff */
[----:B------:R-:W-:Y:S02]  /*2880*/  SEL R19, R14, R19, P0 ;  /* 0x000000130e137207 */ /* 0x000fe40000000000 */
[----:B------:R-:W-:-:S02]  /*2890*/  SEL R15, R15, R21, P0 ;  /* 0x000000150f0f7207 */ /* 0x000fc40000000000 */
[----:B------:R-:W-:Y:S01]  /*28a0*/  SEL R18, R18, R11, P0 ;  /* 0x0000000b12127207 */ /* 0x000fe20000000000 */
[----:B------:R-:W-:Y:S01]  /*28b0*/  HFMA2 R11, -RZ, RZ, 0, 0 ;  /* 0x00000000ff0b7431 */ /* 0x000fe200000001ff */
[----:B------:R-:W-:Y:S02]  /*28c0*/  IADD3 R14, P2, PT, R19, 0x1, RZ ;  /* 0x00000001130e7810 */ /* 0x000fe40007f5e0ff */
[----:B------:R-:W-:Y:S02]  /*28d0*/  SEL R20, R20, R22, P0 ;  /* 0x0000001614147207 */ /* 0x000fe40000000000 */
[----:B------:R-:W-:Y:S01]  /*28e0*/  ISETP.GE.U32.AND P0, PT, R15, R6, PT ;  /* 0x000000060f00720c */ /* 0x000fe20003f06070 */
[----:B------:R-:W-:Y:S01]  /*28f0*/  IMAD.X R15, RZ, RZ, R18, P2 ;  /* 0x000000ffff0f7224 */ /* 0x000fe200010e0612 */
[----:B------:R-:W-:Y:S02]  /*2900*/  ISETP.NE.U32.AND P1, PT, R6, RZ, PT ;  /* 0x000000ff0600720c */ /* 0x000fe40003f25070 */
[----:B------:R-:W-:-:S02]  /*2910*/  ISETP.GE.U32.AND.EX P0, PT, R20, R7, PT, P0 ;  /* 0x000000071400720c */ /* 0x000fc40003f06100 */
[----:B------:R-:W-:Y:S02]  /*2920*/  ISETP.NE.AND.EX P1, PT, R7, RZ, PT, P1 ;  /* 0x000000ff0700720c */ /* 0x000fe40003f25310 */
[----:B------:R-:W-:Y:S02]  /*2930*/  SEL R14, R14, R19, P0 ;  /* 0x000000130e0e7207 */ /* 0x000fe40000000000 */
[----:B------:R-:W-:Y:S02]  /*2940*/  SEL R15, R15, R18, P0 ;  /* 0x000000120f0f7207 */ /* 0x000fe40000000000 */
[----:B------:R-:W-:Y:S02]  /*2950*/  SEL R14, R14, 0xffffffff, P1 ;  /* 0xffffffff0e0e7807 */ /* 0x000fe40000800000 */
[----:B------:R-:W-:Y:S01]  /*2960*/  SEL R15, R15, 0xffffffff, P1 ;  /* 0xffffffff0f0f7807 */ /* 0x000fe20000800000 */
[----:B------:R-:W-:Y:S06]  /*2970*/  RET.REL.NODEC R10 `(_Z16findSubstitutionPciPiiS_iS0_iS0_y) ;  /* 0xffffffd40aa07950 */ /* 0x000fec0003c3ffff */
        .weak           $__internal_1_$__cuda_sm20_rem_u64
        .type           $__internal_1_$__cuda_sm20_rem_u64,@function
        .size           $__internal_1_$__cuda_sm20_rem_u64,(.L_x_50 - $__internal_1_$__cuda_sm20_rem_u64)
$__internal_1_$__cuda_sm20_rem_u64:
[----:B------:R-:W0:Y:S08]  /*2980*/  I2F.U64.RP R9, R6 ;  /* 0x0000000600097312 */ /* 0x000e300000309000 */
[----:B0-----:R-:W0:Y:S02]  /*2990*/  MUFU.RCP R9, R9 ;  /* 0x0000000900097308 */ /* 0x001e240000001000 */
[----:B0-----:R-:W-:-:S06]  /*29a0*/  VIADD R10, R9, 0x1ffffffe ;  /* 0x1ffffffe090a7836 */ /* 0x001fcc0000000000 */
[----:B------:R-:W0:Y:S02]  /*29b0*/  F2I.U64.TRUNC R10, R10 ;  /* 0x0000000a000a7311 */ /* 0x000e24000020d800 */
[----:B0-----:R-:W-:-:S04]  /*29c0*/  IMAD.WIDE.U32 R18, R10, R6, RZ ;  /* 0x000000060a127225 */ /* 0x001fc800078e00ff */
[C---:B------:R-:W-:Y:S01]  /*29d0*/  IMAD R15, R10.reuse, R7, R19 ;  /* 0x000000070a0f7224 */ /* 0x040fe200078e0213 */
[----:B------:R-:W-:Y:S02]  /*29e0*/  IADD3 R21, P0, PT, RZ, -R18, RZ ;  /* 0x80000012ff157210 */ /* 0x000fe40007f1e0ff */
[----:B------:R-:W-:Y:S01]  /*29f0*/  MOV R19, R10 ;  /* 0x0000000a00137202 */ /* 0x000fe20000000f00 */
[----:B------:R-:W-:Y:S02]  /*2a00*/  IMAD R15, R11, R6, R15 ;  /* 0x000000060b0f7224 */ /* 0x000fe400078e020f */
[----:B------:R-:W-:-:S04]  /*2a10*/  IMAD.HI.U32 R18, R10, R21, RZ ;  /* 0x000000150a127227 */ /* 0x000fc800078e00ff */
[----:B------:R-:W-:-:S04]  /*2a20*/  IMAD.X R15, RZ, RZ, ~R15, P0 ;  /* 0x000000ffff0f7224 */ /* 0x000fc800000e0e0f */
        /* <DEDUP_REMOVED lines=11> */
[----:B------:R-:W-:-:S04]  /*2ae0*/  IMAD.HI.U32 R18, R19, R15, RZ ;  /* 0x0000000f13127227 */ /* 0x000fc800078e00ff */
[----:B------:R-:W-:Y:S02]  /*2af0*/  IMAD.X R10, RZ, RZ, ~R11, P0 ;  /* 0x000000ffff0a7224 */ /* 0x000fe400000e0e0b */
[----:B------:R-:W-:Y:S02]  /*2b00*/  IMAD.MOV.U32 R11, RZ, RZ, RZ ;  /* 0x000000ffff0b7224 */ /* 0x000fe400078e00ff */
[----:B------:R-:W-:-:S04]  /*2b10*/  IMAD.WIDE.U32 R18, P0, R19, R10, R18 ;  /* 0x0000000a13127225 */ /* 0x000fc80007800012 */
[C---:B------:R-:W-:Y:S02]  /*2b20*/  IMAD R20, R9.reuse, R10, RZ ;  /* 0x0000000a09147224 */ /* 0x040fe400078e02ff */
[----:B------:R-:W-:-:S04]  /*2b30*/  IMAD.HI.U32 R15, P1, R9, R15, R18 ;  /* 0x0000000f090f7227 */ /* 0x000fc80007820012 */
[----:B------:R-:W-:Y:S01]  /*2b40*/  IMAD.HI.U32 R10, R9, R10, RZ ;  /* 0x0000000a090a7227 */ /* 0x000fe200078e00ff */
[----:B------:R-:W-:-:S04]  /*2b50*/  IADD3 R15, P2, PT, R20, R15, RZ ;  /* 0x0000000f140f7210 */ /* 0x000fc80007f5e0ff */
[----:B------:R-:W-:Y:S01]  /*2b60*/  IADD3.X R9, PT, PT, R10, R9, RZ, P0, !PT ;  /* 0x000000090a097210 */ /* 0x000fe200007fe4ff */
[----:B------:R-:W-:-:S03]  /*2b70*/  IMAD.HI.U32 R10, R15, R2, RZ ;  /* 0x000000020f0a7227 */ /* 0x000fc600078e00ff */
[----:B------:R-:W-:Y:S01]  /*2b80*/  IADD3.X R9, PT, PT, RZ, RZ, R9, P2, P1 ;  /* 0x000000ffff097210 */ /* 0x000fe200017e2409 */
[----:B------:R-:W-:-:S04]  /*2b90*/  IMAD.WIDE.U32 R10, R15, R8, R10 ;  /* 0x000000080f0a7225 */ /* 0x000fc800078e000a */
[C---:B------:R-:W-:Y:S02]  /*2ba0*/  IMAD R15, R9.reuse, R8, RZ ;  /* 0x00000008090f7224 */ /* 0x040fe400078e02ff */
[----:B------:R-:W-:-:S04]  /*2bb0*/  IMAD.HI.U32 R10, P0, R9, R2, R10 ;  /* 0x00000002090a7227 */ /* 0x000fc8000780000a */
[----:B------:R-:W-:Y:S01]  /*2bc0*/  IMAD.HI.U32 R9, R9, R8, RZ ;  /* 0x0000000809097227 */ /* 0x000fe200078e00ff */
[----:B------:R-:W-:-:S03]  /*2bd0*/  IADD3 R15, P1, PT, R15, R10, RZ ;  /* 0x0000000a0f0f7210 */ /* 0x000fc60007f3e0ff */
[----:B------:R-:W-:Y:S02]  /*2be0*/  IMAD.X R9, RZ, RZ, R9, P0 ;  /* 0x000000ffff097224 */ /* 0x000fe400000e0609 */
[----:B------:R-:W-:-:S03]  /*2bf0*/  IMAD.WIDE.U32 R10, R15, R6, RZ ;  /* 0x000000060f0a7225 */ /* 0x000fc600078e00ff */
[----:B------:R-:W-:Y:S01]  /*2c00*/  IADD3.X R9, PT, PT, RZ, R9, RZ, P1, !PT ;  /* 0x00000009ff097210 */ /* 0x000fe20000ffe4ff */
[----:B------:R-:W-:Y:S01]  /*2c10*/  IMAD R15, R15, R7, R11 ;  /* 0x000000070f0f7224 */ /* 0x000fe200078e020b */
[----:B------:R-:W-:-:S03]  /*2c20*/  IADD3 R11, P1, PT, -R10, R2, RZ ;  /* 0x000000020a0b7210 */ /* 0x000fc60007f3e1ff */
[-C--:B------:R-:W-:Y:S01]  /*2c30*/  IMAD R9, R9, R6.reuse, R15 ;  /* 0x0000000609097224 */ /* 0x080fe200078e020f */
[----:B------:R-:W-:Y:S01]  /*2c40*/  ISETP.GE.U32.AND P0, PT, R11, R6, PT ;  /* 0x000000060b00720c */ /* 0x000fe20003f06070 */
[----:B------:R-:W-:Y:S02]  /*2c50*/  IMAD.MOV.U32 R15, RZ, RZ, 0x0 ;  /* 0x00000000ff0f7424 */ /* 0x000fe400078e00ff */
[----:B------:R-:W-:Y:S01]  /*2c60*/  IMAD.X R2, R8, 0x1, ~R9, P1 ;  /* 0x0000000108027824 */ /* 0x000fe200008e0e09 */
[----:B------:R-:W-:-:S04]  /*2c70*/  IADD3 R9, P1, PT, -R6, R11, RZ ;  /* 0x0000000b06097210 */ /* 0x000fc80007f3e1ff */
[C---:B------:R-:W-:Y:S01]  /*2c80*/  ISETP.GE.U32.AND.EX P0, PT, R2.reuse, R7, PT, P0 ;  /* 0x000000070200720c */ /* 0x040fe20003f06100 */
[----:B------:R-:W-:Y:S01]  /*2c90*/  IMAD.X R8, R2, 0x1, ~R7, P1 ;  /* 0x0000000102087824 */ /* 0x000fe200008e0e07 */
[----:B------:R-:W-:Y:S02]  /*2ca0*/  ISETP.NE.U32.AND P1, PT, R6, RZ, PT ;  /* 0x000000ff0600720c */ /* 0x000fe40003f25070 */
[----:B------:R-:W-:Y:S02]  /*2cb0*/  SEL R9, R9, R11, P0 ;  /* 0x0000000b09097207 */ /* 0x000fe40000000000 */
[----:B------:R-:W-:Y:S02]  /*2cc0*/  SEL R8, R8, R2, P0 ;  /* 0x0000000208087207 */ /* 0x000fe40000000000 */
[----:B------:R-:W-:Y:S02]  /*2cd0*/  ISETP.GE.U32.AND P0, PT, R9, R6, PT ;  /* 0x000000060900720c */ /* 0x000fe40003f06070 */
[----:B------:R-:W-:-:S02]  /*2ce0*/  IADD3 R2, PT, PT, -R6, R9, RZ ;  /* 0x0000000906027210 */ /* 0x000fc40007ffe1ff */
[----:B------:R-:W-:Y:S02]  /*2cf0*/  ISETP.GE.U32.AND.EX P0, PT, R8, R7, PT, P0 ;  /* 0x000000070800720c */ /* 0x000fe40003f06100 */
[----:B------:R-:W-:Y:S02]  /*2d00*/  ISETP.NE.AND.EX P1, PT, R7, RZ, PT, P1 ;  /* 0x000000ff0700720c */ /* 0x000fe40003f25310 */
[----:B------:R-:W-:-:S04]  /*2d10*/  SEL R2, R2, R9, P0 ;  /* 0x0000000902027207 */ /* 0x000fc80000000000 */
[----:B------:R-:W-:Y:S01]  /*2d20*/  SEL R2, R2, 0xffffffff, P1 ;  /* 0xffffffff02027807 */ /* 0x000fe20000800000 */
[----:B------:R-:W-:Y:S06]  /*2d30*/  RET.REL.NODEC R14 `(_Z16findSubstitutionPciPiiS_iS0_iS0_y) ;  /* 0xffffffd00eb07950 */ /* 0x000fec0003c3ffff */
.L_x_46:
        /* <DEDUP_REMOVED lines=12> */
.L_x_50:


//--------------------- .text._Z11multiplyBy2Pij  --------------------------
	.section	.text._Z11multiplyBy2Pij,"ax",@progbits
	.align	128
        .global         _Z11multiplyBy2Pij
        .type           _Z11multiplyBy2Pij,@function
        .size           _Z11multiplyBy2Pij,(.L_x_55 - _Z11multiplyBy2Pij)
        .other          _Z11multiplyBy2Pij,@"STO_CUDA_ENTRY STV_DEFAULT"
_Z11multiplyBy2Pij:
.text._Z11multiplyBy2Pij:
[----:B------:R-:W-:Y:S01]  /*0000*/  LDC R1, c[0x0][0x37c] ;  /* 0x0000df00ff017b82 */ /* 0x000fe20000000800 */
[----:B------:R-:W0:Y:S07]  /*0010*/  S2R R5, SR_TID.X ;  /* 0x0000000000057919 */ /* 0x000e2e0000002100 */
[----:B------:R-:W0:Y:S01]  /*0020*/  S2UR UR4, SR_CTAID.X ;  /* 0x00000000000479c3 */ /* 0x000e220000002500 */
[----:B------:R-:W1:Y:S07]  /*0030*/  LDCU UR5, c[0x0][0x388] ;  /* 0x00007100ff0577ac */ /* 0x000e6e0008000800 */
[----:B------:R-:W0:Y:S02]  /*0040*/  LDC R0, c[0x0][0x360] ;  /* 0x0000d800ff007b82 */ /* 0x000e240000000800 */
[----:B0-----:R-:W-:-:S05]  /*0050*/  IMAD R5, R0, UR4, R5 ;  /* 0x0000000400057c24 */ /* 0x001fca000f8e0205 */
[----:B-1----:R-:W-:-:S13]  /*0060*/  ISETP.GE.U32.AND P0, PT, R5, UR5, PT ;  /* 0x0000000505007c0c */ /* 0x002fda000bf06070 */
[----:B------:R-:W-:Y:S05]  /*0070*/  @P0 EXIT ;  /* 0x000000000000094d */ /* 0x000fea0003800000 */
[----:B------:R-:W0:Y:S01]  /*0080*/  LDC.64 R2, c[0x0][0x380] ;  /* 0x0000e000ff027b82 */ /* 0x000e220000000a00 */
[----:B------:R-:W1:Y:S01]  /*0090*/  LDCU.64 UR4, c[0x0][0x358] ;  /* 0x00006b00ff0477ac */ /* 0x000e620008000a00 */
[----:B0-----:R-:W-:-:S05]  /*00a0*/  IMAD.WIDE.U32 R2, R5, 0x4, R2 ;  /* 0x0000000405027825 */ /* 0x001fca00078e0002 */
[----:B-1----:R-:W2:Y:S02]  /*00b0*/  LDG.E R0, desc[UR4][R2.64] ;  /* 0x0000000402007981 */ /* 0x002ea4000c1e1900 */
[----:B--2---:R-:W-:-:S05]  /*00c0*/  SHF.L.U32 R5, R0, 0x1, RZ ;  /* 0x0000000100057819 */ /* 0x004fca00000006ff */
[----:B------:R-:W-:Y:S01]  /*00d0*/  STG.E desc[UR4][R2.64], R5 ;  /* 0x0000000502007986 */ /* 0x000fe2000c101904 */
[----:B------:R-:W-:Y:S05]  /*00e0*/  EXIT ;  /* 0x000000000000794d */ /* 0x000fea0003800000 */
.L_x_47:
        /* <DEDUP_REMOVED lines=9> */
.L_x_55:


//--------------------- .text._Z9addKernelPiPKiS1_ --------------------------
	.section	.text._Z9addKernelPiPKiS1_,"ax",@progbits
	.align	128
        .global         _Z9addKernelPiPKiS1_
        .type           _Z9addKernelPiPKiS1_,@function
        .size           _Z9addKernelPiPKiS1_,(.L_x_56 - _Z9addKernelPiPKiS1_)
        .other          _Z9addKernelPiPKiS1_,@"STO_CUDA_ENTRY STV_DEFAULT"
_Z9addKernelPiPKiS1_:
.text._Z9addKernelPiPKiS1_:
[----:B------:R-:W-:Y:S01]  /*0000*/  LDC R1, c[0x0][0x37c] ;  /* 0x0000df00ff017b82 */ /* 0x000fe20000000800 */
[----:B------:R-:W0:Y:S07]  /*0010*/  S2R R9, SR_TID.X ;  /* 0x0000000000097919 */ /* 0x000e2e0000002100 */
[----:B------:R-:W0:Y:S01]  /*0020*/  LDC.64 R2, c[0x0][0x388] ;  /* 0x0000e200ff027b82 */ /* 0x000e220000000a00 */
[----:B------:R-:W1:Y:S07]  /*0030*/  LDCU.64 UR4, c[0x0][0x358] ;  /* 0x00006b00ff0477ac */ /* 0x000e6e0008000a00 */
[----:B------:R-:W2:Y:S08]  /*0040*/  LDC.64 R4, c[0x0][0x390] ;  /* 0x0000e400ff047b82 */ /* 0x000eb00000000a00 */
[----:B------:R-:W3:Y:S01]  /*0050*/  LDC.64 R6, c[0x0][0x380] ;  /* 0x0000e000ff067b82 */ /* 0x000ee20000000a00 */
[----:B0-----:R-:W-:-:S04]  /*0060*/  IMAD.WIDE.U32 R2, R9, 0x4, R2 ;  /* 0x0000000409027825 */ /* 0x001fc800078e0002 */
[C---:B--2---:R-:W-:Y:S02]  /*0070*/  IMAD.WIDE.U32 R4, R9.reuse, 0x4, R4 ;  /* 0x0000000409047825 */ /* 0x044fe400078e0004 */
[----:B-1----:R-:W2:Y:S04]  /*0080*/  LDG.E R2, desc[UR4][R2.64] ;  /* 0x0000000402027981 */ /* 0x002ea8000c1e1900 */
[----:B------:R-:W2:Y:S01]  /*0090*/  LDG.E R5, desc[UR4][R4.64] ;  /* 0x0000000404057981 */ /* 0x000ea2000c1e1900 */
[----:B---3--:R-:W-:Y:S01]  /*00a0*/  IMAD.WIDE.U32 R6, R9, 0x4, R6 ;  /* 0x0000000409067825 */ /* 0x008fe200078e0006 */
[----:B--2---:R-:W-:-:S05]  /*00b0*/  IADD3 R9, PT, PT, R2, R5, RZ ;  /* 0x0000000502097210 */ /* 0x004fca0007ffe0ff */
[----:B------:R-:W-:Y:S01]  /*00c0*/  STG.E desc[UR4][R6.64], R9 ;  /* 0x0000000906007986 */ /* 0x000fe2000c101904 */
[----:B------:R-:W-:Y:S05]  /*00d0*/  EXIT ;  /* 0x000000000000794d */ /* 0x000fea0003800000 */
.L_x_48:
        /* <DEDUP_REMOVED lines=10> */
.L_x_56:


//--------------------- .nv.shared.reserved.0     --------------------------
	.section	.nv.shared.reserved.0,"aw",@nobits
	.weak		__nv_reservedSMEM_offset_0_alias
	.size		__nv_reservedSMEM_offset_0_alias, 0, 64
	.other		__nv_reservedSMEM_offset_0_alias,@"STO_CUDA_RESERVED_SHARED STV_DEFAULT"
__nv_reservedSMEM_offset_0_alias:
	.zero		0
	.zero		64


//--------------------- .nv.global                --------------------------
	.section	.nv.global,"aw",@nobits
.nv.global:
	.type		_ZN34_INTERNAL_27c82bc9_4_k_cu_f853efa96thrust24THRUST_300001_SM_1000_NS3seqE,@object
	.size		_ZN34_INTERNAL_27c82bc9_4_k_cu_f853efa96thrust24THRUST_300001_SM_1000_NS3seqE,(_ZN34_INTERNAL_27c82bc9_4_k_cu_f853efa94cuda3std3__48in_placeE - _ZN34_INTERNAL_27c82bc9_4_k_cu_f853efa96thrust24THRUST_300001_SM_1000_NS3seqE)
_ZN34_INTERNAL_27c82bc9_4_k_cu_f853efa96thrust24THRUST_300001_SM_1000_NS3seqE:
	.zero		1
	.type		_ZN34_INTERNAL_27c82bc9_4_k_cu_f853efa94cuda3std3__48in_placeE,@object
	.size		_ZN34_INTERNAL_27c82bc9_4_k_cu_f853efa94cuda3std3__48in_placeE,(_ZN34_INTERNAL_27c82bc9_4_k_cu_f853efa94cuda3std6ranges3__45__cpo4sizeE - _ZN34_INTERNAL_27c82bc9_4_k_cu_f853efa94cuda3std3__48in_placeE)
_ZN34_INTERNAL_27c82bc9_4_k_cu_f853efa94cuda3std3__48in_placeE:
	.zero		1
	.type		_ZN34_INTERNAL_27c82bc9_4_k_cu_f853efa94cuda3std6ranges3__45__cpo4sizeE,@object
	.size		_ZN34_INTERNAL_27c82bc9_4_k_cu_f853efa94cuda3std6ranges3__45__cpo4sizeE,(_ZN34_INTERNAL_27c82bc9_4_k_cu_f853efa96thrust24THRUST_300001_SM_1000_NS12placeholders2_3E - _ZN34_INTERNAL_27c82bc9_4_k_cu_f853efa94cuda3std6ranges3__45__cpo4sizeE)
_ZN34_INTERNAL_27c82bc9_4_k_cu_f853efa94cuda3std6ranges3__45__cpo4sizeE:
	.zero		1
	.type		_ZN34_INTERNAL_27c82bc9_4_k_cu_f853efa96thrust24THRUST_300001_SM_1000_NS12placeholders2_3E,@object
	.size		_ZN34_INTERNAL_27c82bc9_4_k_cu_f853efa96thrust24THRUST_300001_SM_1000_NS12placeholders2_3E,(_ZN34_INTERNAL_27c82bc9_4_k_cu_f853efa94cuda3std3__45__cpo6cbeginE - _ZN34_INTERNAL_27c82bc9_4_k_cu_f853efa96thrust24THRUST_300001_SM_1000_NS12placeholders2_3E)
_ZN34_INTERNAL_27c82bc9_4_k_cu_f853efa96thrust24THRUST_300001_SM_1000_NS12placeholders2_3E:
	.zero		1
	.type		_ZN34_INTERNAL_27c82bc9_4_k_cu_f853efa94cuda3std3__45__cpo6cbeginE,@object
	.size		_ZN34_INTERNAL_27c82bc9_4_k_cu_f853efa94cuda3std3__45__cpo6cbeginE,(_ZN34_INTERNAL_27c82bc9_4_k_cu_f853efa94cuda3std6ranges3__45__cpo6cbeginE - _ZN34_INTERNAL_27c82bc9_4_k_cu_f853efa94cuda3std3__45__cpo6cbeginE)
_ZN34_INTERNAL_27c82bc9_4_k_cu_f853efa94cuda3std3__45__cpo6cbeginE:
	.zero		1
	.type		_ZN34_INTERNAL_27c82bc9_4_k_cu_f853efa94cuda3std6ranges3__45__cpo6cbeginE,@object
	.size		_ZN34_INTERNAL_27c82bc9_4_k_cu_f853efa94cuda3std6ranges3__45__cpo6cbeginE,(_ZN34_INTERNAL_27c82bc9_4_k_cu_f853efa96thrust24THRUST_300001_SM_1000_NS12placeholders2_7E - _ZN34_INTERNAL_27c82bc9_4_k_cu_f853efa94cuda3std6ranges3__45__cpo6cbeginE)
_ZN34_INTERNAL_27c82bc9_4_k_cu_f853efa94cuda3std6ranges3__45__cpo6cbeginE:
	.zero		1
	.type		_ZN34_INTERNAL_27c82bc9_4_k_cu_f853efa96thrust24THRUST_300001_SM_1000_NS12placeholders2_7E,@object
	.size		_ZN34_INTERNAL_27c82bc9_4_k_cu_f853efa96thrust24THRUST_300001_SM_1000_NS12placeholders2_7E,(_ZN34_INTERNAL_27c82bc9_4_k_cu_f853efa94cuda3std3__45__cpo7crbeginE - _ZN34_INTERNAL_27c82bc9_4_k_cu_f853efa96thrust24THRUST_300001_SM_1000_NS12placeholders2_7E)
_ZN34_INTERNAL_27c82bc9_4_k_cu_f853efa96thrust24THRUST_300001_SM_1000_NS12placeholders2_7E:
	.zero		1
	.type		_ZN34_INTERNAL_27c82bc9_4_k_cu_f853efa94cuda3std3__45__cpo7crbeginE,@object
	.size		_ZN34_INTERNAL_27c82bc9_4_k_cu_f853efa94cuda3std3__45__cpo7crbeginE,(_ZN34_INTERNAL_27c82bc9_4_k_cu_f853efa94cuda3std6ranges3__45__cpo4nextE - _ZN34_INTERNAL_27c82bc9_4_k_cu_f853efa94cuda3std3__45__cpo7crbeginE)
_ZN34_INTERNAL_27c82bc9_4_k_cu_f853efa94cuda3std3__45__cpo7crbeginE:
	.zero		1
	.type		_ZN34_INTERNAL_27c82bc9_4_k_cu_f853efa94cuda3std6ranges3__45__cpo4nextE,@object
	.size		_ZN34_INTERNAL_27c82bc9_4_k_cu_f853efa94cuda3std6ranges3__45__cpo4nextE,(_ZN34_INTERNAL_27c82bc9_4_k_cu_f853efa94cuda3std6ranges3__45__cpo4swapE - _ZN34_INTERNAL_27c82bc9_4_k_cu_f853efa94cuda3std6ranges3__45__cpo4nextE)
_ZN34_INTERNAL_27c82bc9_4_k_cu_f853efa94cuda3std6ranges3__45__cpo4nextE:
	.zero		1
	.type		_ZN34_INTERNAL_27c82bc9_4_k_cu_f853efa94cuda3std6ranges3__45__cpo4swapE,@object
	.size		_ZN34_INTERNAL_27c82bc9_4_k_cu_f853efa94cuda3std6ranges3__45__cpo4swapE,(_ZN34_INTERNAL_27c82bc9_4_k_cu_f853efa96thrust24THRUST_300001_SM_1000_NS8cuda_cub10par_nosyncE - _ZN34_INTERNAL_27c82bc9_4_k_cu_f853efa94cuda3std6ranges3__45__cpo4swapE)
_ZN34_INTERNAL_27c82bc9_4_k_cu_f853efa94cuda3std6ranges3__45__cpo4swapE:
	.zero		1
	.type		_ZN34_INTERNAL_27c82bc9_4_k_cu_f853efa96thrust24THRUST_300001_SM_1000_NS8cuda_cub10par_nosyncE,@object
	.size		_ZN34_INTERNAL_27c82bc9_4_k_cu_f853efa96thrust24THRUST_300001_SM_1000_NS8cuda_cub10par_nosyncE,(_ZN34_INTERNAL_27c82bc9_4_k_cu_f853efa96thrust24THRUST_300001_SM_1000_NS12placeholders2_9E - _ZN34_INTERNAL_27c82bc9_4_k_cu_f853efa96thrust24THRUST_300001_SM_1000_NS8cuda_cub10par_nosyncE)
_ZN34_INTERNAL_27c82bc9_4_k_cu_f853efa96thrust24THRUST_300001_SM_1000_NS8cuda_cub10par_nosyncE:
	.zero		1
	.type		_ZN34_INTERNAL_27c82bc9_4_k_cu_f853efa96thrust24THRUST_300001_SM_1000_NS12placeholders2_9E,@object
	.size		_ZN34_INTERNAL_27c82bc9_4_k_cu_f853efa96thrust24THRUST_300001_SM_1000_NS12placeholders2_9E,(_ZN34_INTERNAL_27c82bc9_4_k_cu_f853efa94cuda3std3__436_GLOBAL__N__27c82bc9_4_k_cu_f853efa96ignoreE - _ZN34_INTERNAL_27c82bc9_4_k_cu_f853efa96thrust24THRUST_300001_SM_1000_NS12placeholders2_9E)
_ZN34_INTERNAL_27c82bc9_4_k_cu_f853efa96thrust24THRUST_300001_SM_1000_NS12placeholders2_9E:
	.zero		1
	.type		_ZN34_INTERNAL_27c82bc9_4_k_cu_f853efa94cuda3std3__436_GLOBAL__N__27c82bc9_4_k_cu_f853efa96ignoreE,@object
	.size		_ZN34_INTERNAL_27c82bc9_4_k_cu_f853efa94cuda3std3__436_GLOBAL__N__27c82bc9_4_k_cu_f853efa96ignoreE,(_ZN34_INTERNAL_27c82bc9_4_k_cu_f853efa94cuda3std6ranges3__45__cpo4dataE - _ZN34_INTERNAL_27c82bc9_4_k_cu_f853efa94cuda3std3__436_GLOBAL__N__27c82bc9_4_k_cu_f853efa96ignoreE)
_ZN34_INTERNAL_27c82bc9_4_k_cu_f853efa94cuda3std3__436_GLOBAL__N__27c82bc9_4_k_cu_f853efa96ignoreE:
	.zero		1
	.type		_ZN34_INTERNAL_27c82bc9_4_k_cu_f853efa94cuda3std6ranges3__45__cpo4dataE,@object
	.size		_ZN34_INTERNAL_27c82bc9_4_k_cu_f853efa94cuda3std6ranges3__45__cpo4dataE,(_ZN34_INTERNAL_27c82bc9_4_k_cu_f853efa96thrust24THRUST_300001_SM_1000_NS12placeholders2_1E - _ZN34_INTERNAL_27c82bc9_4_k_cu_f853efa94cuda3std6ranges3__45__cpo4dataE)
_ZN34_INTERNAL_27c82bc9_4_k_cu_f853efa94cuda3std6ranges3__45__cpo4dataE:
	.zero		1
	.type		_ZN34_INTERNAL_27c82bc9_4_k_cu_f853efa96thrust24THRUST_300001_SM_1000_NS12placeholders2_1E,@object
	.size		_ZN34_INTERNAL_27c82bc9_4_k_cu_f853efa96thrust24THRUST_300001_SM_1000_NS12placeholders2_1E,(_ZN34_INTERNAL_27c82bc9_4_k_cu_f853efa94cuda3std3__45__cpo5beginE - _ZN34_INTERNAL_27c82bc9_4_k_cu_f853efa96thrust24THRUST_300001_SM_1000_NS12placeholders2_1E)
_ZN34_INTERNAL_27c82bc9_4_k_cu_f853efa96thrust24THRUST_300001_SM_1000_NS12placeholders2_1E:
	.zero		1
	.type		_ZN34_INTERNAL_27c82bc9_4_k_cu_f853efa94cuda3std3__45__cpo5beginE,@object
	.size		_ZN34_INTERNAL_27c82bc9_4_k_cu_f853efa94cuda3std3__45__cpo5beginE,(_ZN34_INTERNAL_27c82bc9_4_k_cu_f853efa94cuda3std6ranges3__45__cpo5beginE - _ZN34_INTERNAL_27c82bc9_4_k_cu_f853efa94cuda3std3__45__cpo5beginE)
_ZN34_INTERNAL_27c82bc9_4_k_cu_f853efa94cuda3std3__45__cpo5beginE:
	.zero		1
	.type		_ZN34_INTERNAL_27c82bc9_4_k_cu_f853efa94cuda3std6ranges3__45__cpo5beginE,@object
	.size		_ZN34_INTERNAL_27c82bc9_4_k_cu_f853efa94cuda3std6ranges3__45__cpo5beginE,(_ZN34_INTERNAL_27c82bc9_4_k_cu_f853efa96thrust24THRUST_300001_SM_1000_NS12placeholders2_5E - _ZN34_INTERNAL_27c82bc9_4_k_cu_f853efa94cuda3std6ranges3__45__cpo5beginE)
_ZN34_INTERNAL_27c82bc9_4_k_cu_f853efa94cuda3std6ranges3__45__cpo5beginE:
	.zero		1
	.type		_ZN34_INTERNAL_27c82bc9_4_k_cu_f853efa96thrust24THRUST_300001_SM_1000_NS12placeholders2_5E,@object
	.size		_ZN34_INTERNAL_27c82bc9_4_k_cu_f853efa96thrust24THRUST_300001_SM_1000_NS12placeholders2_5E,(_ZN34_INTERNAL_27c82bc9_4_k_cu_f853efa94cuda3std3__45__cpo6rbeginE - _ZN34_INTERNAL_27c82bc9_4_k_cu_f853efa96thrust24THRUST_300001_SM_1000_NS12placeholders2_5E)
_ZN34_INTERNAL_27c82bc9_4_k_cu_f853efa96thrust24THRUST_300001_SM_1000_NS12placeholders2_5E:
	.zero		1
	.type		_ZN34_INTERNAL_27c82bc9_4_k_cu_f853efa94cuda3std3__45__cpo6rbeginE,@object
	.size		_ZN34_INTERNAL_27c82bc9_4_k_cu_f853efa94cuda3std3__45__cpo6rbeginE,(_ZN34_INTERNAL_27c82bc9_4_k_cu_f853efa94cuda3std6ranges3__45__cpo7advanceE - _ZN34_INTERNAL_27c82bc9_4_k_cu_f853efa94cuda3std3__45__cpo6rbeginE)
_ZN34_INTERNAL_27c82bc9_4_k_cu_f853efa94cuda3std3__45__cpo6rbeginE:
	.zero		1
	.type		_ZN34_INTERNAL_27c82bc9_4_k_cu_f853efa94cuda3std6ranges3__45__cpo7advanceE,@object
	.size		_ZN34_INTERNAL_27c82bc9_4_k_cu_f853efa94cuda3std6ranges3__45__cpo7advanceE,(_ZN34_INTERNAL_27c82bc9_4_k_cu_f853efa94cuda3std3__47nulloptE - _ZN34_INTERNAL_27c82bc9_4_k_cu_f853efa94cuda3std6ranges3__45__cpo7advanceE)
_ZN34_INTERNAL_27c82bc9_4_k_cu_f853efa94cuda3std6ranges3__45__cpo7advanceE:
	.zero		1
	.type		_ZN34_INTERNAL_27c82bc9_4_k_cu_f853efa94cuda3std3__47nulloptE,@object
	.size		_ZN34_INTERNAL_27c82bc9_4_k_cu_f853efa94cuda3std3__47nulloptE,(_ZN34_INTERNAL_27c82bc9_4_k_cu_f853efa94cuda3std6ranges3__45__cpo8distanceE - _ZN34_INTERNAL_27c82bc9_4_k_cu_f853efa94cuda3std3__47nulloptE)
_ZN34_INTERNAL_27c82bc9_4_k_cu_f853efa94cuda3std3__47nulloptE:
	.zero		1
	.type		_ZN34_INTERNAL_27c82bc9_4_k_cu_f853efa94cuda3std6ranges3__45__cpo8distanceE,@object
	.size		_ZN34_INTERNAL_27c82bc9_4_k_cu_f853efa94cuda3std6ranges3__45__cpo8distanceE,(_ZN34_INTERNAL_27c82bc9_4_k_cu_f853efa96thrust24THRUST_300001_SM_1000_NS12placeholders3_10E - _ZN34_INTERNAL_27c82bc9_4_k_cu_f853efa94cuda3std6ranges3__45__cpo8distanceE)
_ZN34_INTERNAL_27c82bc9_4_k_cu_f853efa94cuda3std6ranges3__45__cpo8distanceE:
	.zero		1
	.type		_ZN34_INTERNAL_27c82bc9_4_k_cu_f853efa96thrust24THRUST_300001_SM_1000_NS12placeholders3_10E,@object
	.size		_ZN34_INTERNAL_27c82bc9_4_k_cu_f853efa96thrust24THRUST_300001_SM_1000_NS12placeholders3_10E,(_ZN34_INTERNAL_27c82bc9_4_k_cu_f853efa94cuda3std3__419piecewise_constructE - _ZN34_INTERNAL_27c82bc9_4_k_cu_f853efa96thrust24THRUST_300001_SM_1000_NS12placeholders3_10E)
_ZN34_INTERNAL_27c82bc9_4_k_cu_f853efa96thrust24THRUST_300001_SM_1000_NS12placeholders3_10E:
	.zero		1
	.type		_ZN34_INTERNAL_27c82bc9_4_k_cu_f853efa94cuda3std3__419piecewise_constructE,@object
	.size		_ZN34_INTERNAL_27c82bc9_4_k_cu_f853efa94cuda3std3__419piecewise_constructE,(_ZN34_INTERNAL_27c82bc9_4_k_cu_f853efa94cuda3std6ranges3__45__cpo5cdataE - _ZN34_INTERNAL_27c82bc9_4_k_cu_f853efa94cuda3std3__419piecewise_constructE)
_ZN34_INTERNAL_27c82bc9_4_k_cu_f853efa94cuda3std3__419piecewise_constructE:
	.zero		1
	.type		_ZN34_INTERNAL_27c82bc9_4_k_cu_f853efa94cuda3std6ranges3__45__cpo5cdataE,@object
	.size		_ZN34_INTERNAL_27c82bc9_4_k_cu_f853efa94cuda3std6ranges3__45__cpo5cdataE,(_ZN34_INTERNAL_27c82bc9_4_k_cu_f853efa96thrust24THRUST_300001_SM_1000_NS12placeholders2_2E - _ZN34_INTERNAL_27c82bc9_4_k_cu_f853efa94cuda3std6ranges3__45__cpo5cdataE)
_ZN34_INTERNAL_27c82bc9_4_k_cu_f853efa94cuda3std6ranges3__45__cpo5cdataE:
	.zero		1
	.type		_ZN34_INTERNAL_27c82bc9_4_k_cu_f853efa96thrust24THRUST_300001_SM_1000_NS12placeholders2_2E,@object
	.size		_ZN34_INTERNAL_27c82bc9_4_k_cu_f853efa96thrust24THRUST_300001_SM_1000_NS12placeholders2_2E,(_ZN34_INTERNAL_27c82bc9_4_k_cu_f853efa94cuda3std3__45__cpo3endE - _ZN34_INTERNAL_27c82bc9_4_k_cu_f853efa96thrust24THRUST_300001_SM_1000_NS12placeholders2_2E)
_ZN34_INTERNAL_27c82bc9_4_k_cu_f853efa96thrust24THRUST_300001_SM_1000_NS12placeholders2_2E:
	.zero		1
	.type		_ZN34_INTERNAL_27c82bc9_4_k_cu_f853efa94cuda3std3__45__cpo3endE,@object
	.size		_ZN34_INTERNAL_27c82bc9_4_k_cu_f853efa94cuda3std3__45__cpo3endE,(_ZN34_INTERNAL_27c82bc9_4_k_cu_f853efa94cuda3std6ranges3__45__cpo3endE - _ZN34_INTERNAL_27c82bc9_4_k_cu_f853efa94cuda3std3__45__cpo3endE)
_ZN34_INTERNAL_27c82bc9_4_k_cu_f853efa94cuda3std3__45__cpo3endE:
	.zero		1
	.type		_ZN34_INTERNAL_27c82bc9_4_k_cu_f853efa94cuda3std6ranges3__45__cpo3endE,@object
	.size		_ZN34_INTERNAL_27c82bc9_4_k_cu_f853efa94cuda3std6ranges3__45__cpo3endE,(_ZN34_INTERNAL_27c82bc9_4_k_cu_f853efa96thrust24THRUST_300001_SM_1000_NS12placeholders2_6E - _ZN34_INTERNAL_27c82bc9_4_k_cu_f853efa94cuda3std6ranges3__45__cpo3endE)
_ZN34_INTERNAL_27c82bc9_4_k_cu_f853efa94cuda3std6ranges3__45__cpo3endE:
	.zero		1
	.type		_ZN34_INTERNAL_27c82bc9_4_k_cu_f853efa96thrust24THRUST_300001_SM_1000_NS12placeholders2_6E,@object
	.size		_ZN34_INTERNAL_27c82bc9_4_k_cu_f853efa96thrust24THRUST_300001_SM_1000_NS12placeholders2_6E,(_ZN34_INTERNAL_27c82bc9_4_k_cu_f853efa94cuda3std3__45__cpo4rendE - _ZN34_INTERNAL_27c82bc9_4_k_cu_f853efa96thrust24THRUST_300001_SM_1000_NS12placeholders2_6E)
_ZN34_INTERNAL_27c82bc9_4_k_cu_f853efa96thrust24THRUST_300001_SM_1000_NS12placeholders2_6E:
	.zero		1
	.type		_ZN34_INTERNAL_27c82bc9_4_k_cu_f853efa94cuda3std3__45__cpo4rendE,@object
	.size		_ZN34_INTERNAL_27c82bc9_4_k_cu_f853efa94cuda3std3__45__cpo4rendE,(_ZN34_INTERNAL_27c82bc9_4_k_cu_f853efa94cuda3std6ranges3__45__cpo9iter_swapE - _ZN34_INTERNAL_27c82bc9_4_k_cu_f853efa94cuda3std3__45__cpo4rendE)
_ZN34_INTERNAL_27c82bc9_4_k_cu_f853efa94cuda3std3__45__cpo4rendE:
	.zero		1
	.type		_ZN34_INTERNAL_27c82bc9_4_k_cu_f853efa94cuda3std6ranges3__45__cpo9iter_swapE,@object
	.size		_ZN34_INTERNAL_27c82bc9_4_k_cu_f853efa94cuda3std6ranges3__45__cpo9iter_swapE,(_ZN34_INTERNAL_27c82bc9_4_k_cu_f853efa94cuda3std3__48unexpectE - _ZN34_INTERNAL_27c82bc9_4_k_cu_f853efa94cuda3std6ranges3__45__cpo9iter_swapE)
_ZN34_INTERNAL_27c82bc9_4_k_cu_f853efa94cuda3std6ranges3__45__cpo9iter_swapE:
	.zero		1
	.type		_ZN34_INTERNAL_27c82bc9_4_k_cu_f853efa94cuda3std3__48unexpectE,@object
	.size		_ZN34_INTERNAL_27c82bc9_4_k_cu_f853efa94cuda3std3__48unexpectE,(_ZN34_INTERNAL_27c82bc9_4_k_cu_f853efa96thrust24THRUST_300001_SM_1000_NS8cuda_cub3parE - _ZN34_INTERNAL_27c82bc9_4_k_cu_f853efa94cuda3std3__48unexpectE)
_ZN34_INTERNAL_27c82bc9_4_k_cu_f853efa94cuda3std3__48unexpectE:
	.zero		1
	.type		_ZN34_INTERNAL_27c82bc9_4_k_cu_f853efa96thrust24THRUST_300001_SM_1000_NS8cuda_cub3parE,@object
	.size		_ZN34_INTERNAL_27c82bc9_4_k_cu_f853efa96thrust24THRUST_300001_SM_1000_NS8cuda_cub3parE,(_ZN34_INTERNAL_27c82bc9_4_k_cu_f853efa96thrust24THRUST_300001_SM_1000_NS12placeholders2_4E - _ZN34_INTERNAL_27c82bc9_4_k_cu_f853efa96thrust24THRUST_300001_SM_1000_NS8cuda_cub3parE)
_ZN34_INTERNAL_27c82bc9_4_k_cu_f853efa96thrust24THRUST_300001_SM_1000_NS8cuda_cub3parE:
	.zero		1
	.type		_ZN34_INTERNAL_27c82bc9_4_k_cu_f853efa96thrust24THRUST_300001_SM_1000_NS12placeholders2_4E,@object
	.size		_ZN34_INTERNAL_27c82bc9_4_k_cu_f853efa96thrust24THRUST_300001_SM_1000_NS12placeholders2_4E,(_ZN34_INTERNAL_27c82bc9_4_k_cu_f853efa94cuda3std3__45__cpo4cendE - _ZN34_INTERNAL_27c82bc9_4_k_cu_f853efa96thrust24THRUST_300001_SM_1000_NS12placeholders2_4E)
_ZN34_INTERNAL_27c82bc9_4_k_cu_f853efa96thrust24THRUST_300001_SM_1000_NS12placeholders2_4E:
	.zero		1
	.type		_ZN34_INTERNAL_27c82bc9_4_k_cu_f853efa94cuda3std3__45__cpo4cendE,@object
	.size		_ZN34_INTERNAL_27c82bc9_4_k_cu_f853efa94cuda3std3__45__cpo4cendE,(_ZN34_INTERNAL_27c82bc9_4_k_cu_f853efa94cuda3std6ranges3__45__cpo4cendE - _ZN34_INTERNAL_27c82bc9_4_k_cu_f853efa94cuda3std3__45__cpo4cendE)
_ZN34_INTERNAL_27c82bc9_4_k_cu_f853efa94cuda3std3__45__cpo4cendE:
	.zero		1
	.type		_ZN34_INTERNAL_27c82bc9_4_k_cu_f853efa94cuda3std6ranges3__45__cpo4cendE,@object
	.size		_ZN34_INTERNAL_27c82bc9_4_k_cu_f853efa94cuda3std6ranges3__45__cpo4cendE,(_ZN34_INTERNAL_27c82bc9_4_k_cu_f853efa94cuda3std3__420unreachable_sentinelE - _ZN34_INTERNAL_27c82bc9_4_k_cu_f853efa94cuda3std6ranges3__45__cpo4cendE)
_ZN34_INTERNAL_27c82bc9_4_k_cu_f853efa94cuda3std6ranges3__45__cpo4cendE:
	.zero		1
	.type		_ZN34_INTERNAL_27c82bc9_4_k_cu_f853efa94cuda3std3__420unreachable_sentinelE,@object
	.size		_ZN34_INTERNAL_27c82bc9_4_k_cu_f853efa94cuda3std3__420unreachable_sentinelE,(_ZN34_INTERNAL_27c82bc9_4_k_cu_f853efa94cuda3std6ranges3__45__cpo5ssizeE - _ZN34_INTERNAL_27c82bc9_4_k_cu_f853efa94cuda3std3__420unreachable_sentinelE)
_ZN34_INTERNAL_27c82bc9_4_k_cu_f853efa94cuda3std3__420unreachable_sentinelE:
	.zero		1
	.type		_ZN34_INTERNAL_27c82bc9_4_k_cu_f853efa94cuda3std6ranges3__45__cpo5ssizeE,@object
	.size		_ZN34_INTERNAL_27c82bc9_4_k_cu_f853efa94cuda3std6ranges3__45__cpo5ssizeE,(_ZN34_INTERNAL_27c82bc9_4_k_cu_f853efa96thrust24THRUST_300001_SM_1000_NS12placeholders2_8E - _ZN34_INTERNAL_27c82bc9_4_k_cu_f853efa94cuda3std6ranges3__45__cpo5ssizeE)
_ZN34_INTERNAL_27c82bc9_4_k_cu_f853efa94cuda3std6ranges3__45__cpo5ssizeE:
	.zero		1
	.type		_ZN34_INTERNAL_27c82bc9_4_k_cu_f853efa96thrust24THRUST_300001_SM_1000_NS12placeholders2_8E,@object
	.size		_ZN34_INTERNAL_27c82bc9_4_k_cu_f853efa96thrust24THRUST_300001_SM_1000_NS12placeholders2_8E,(_ZN34_INTERNAL_27c82bc9_4_k_cu_f853efa94cuda3std3__45__cpo5crendE - _ZN34_INTERNAL_27c82bc9_4_k_cu_f853efa96thrust24THRUST_300001_SM_1000_NS12placeholders2_8E)
_ZN34_INTERNAL_27c82bc9_4_k_cu_f853efa96thrust24THRUST_300001_SM_1000_NS12placeholders2_8E:
	.zero		1
	.type		_ZN34_INTERNAL_27c82bc9_4_k_cu_f853efa94cuda3std3__45__cpo5crendE,@object
	.size		_ZN34_INTERNAL_27c82bc9_4_k_cu_f853efa94cuda3std3__45__cpo5crendE,(_ZN34_INTERNAL_27c82bc9_4_k_cu_f853efa94cuda3std6ranges3__45__cpo4prevE - _ZN34_INTERNAL_27c82bc9_4_k_cu_f853efa94cuda3std3__45__cpo5crendE)
_ZN34_INTERNAL_27c82bc9_4_k_cu_f853efa94cuda3std3__45__cpo5crendE:
	.zero		1
	.type		_ZN34_INTERNAL_27c82bc9_4_k_cu_f853efa94cuda3std6ranges3__45__cpo4prevE,@object
	.size		_ZN34_INTERNAL_27c82bc9_4_k_cu_f853efa94cuda3std6ranges3__45__cpo4prevE,(_ZN34_INTERNAL_27c82bc9_4_k_cu_f853efa94cuda3std6ranges3__45__cpo9iter_moveE - _ZN34_INTERNAL_27c82bc9_4_k_cu_f853efa94cuda3std6ranges3__45__cpo4prevE)
_ZN34_INTERNAL_27c82bc9_4_k_cu_f853efa94cuda3std6ranges3__45__cpo4prevE:
	.zero		1
	.type		_ZN34_INTERNAL_27c82bc9_4_k_cu_f853efa94cuda3std6ranges3__45__cpo9iter_moveE,@object
	.size		_ZN34_INTERNAL_27c82bc9_4_k_cu_f853efa94cuda3std6ranges3__45__cpo9iter_moveE,(_ZN34_INTERNAL_27c82bc9_4_k_cu_f853efa96thrust24THRUST_300001_SM_1000_NS6system6detail10sequential3seqE - _ZN34_INTERNAL_27c82bc9_4_k_cu_f853efa94cuda3std6ranges3__45__cpo9iter_moveE)
_ZN34_INTERNAL_27c82bc9_4_k_cu_f853efa94cuda3std6ranges3__45__cpo9iter_moveE:
	.zero		1
	.type		_ZN34_INTERNAL_27c82bc9_4_k_cu_f853efa96thrust24THRUST_300001_SM_1000_NS6system6detail10sequential3seqE,@object
	.size		_ZN34_INTERNAL_27c82bc9_4_k_cu_f853efa96thrust24THRUST_300001_SM_1000_NS6system6detail10sequential3seqE,(.L_31 - _ZN34_INTERNAL_27c82bc9_4_k_cu_f853efa96thrust24THRUST_300001_SM_1000_NS6system6detail10sequential3seqE)
_ZN34_INTERNAL_27c82bc9_4_k_cu_f853efa96thrust24THRUST_300001_SM_1000_NS6system6detail10sequential3seqE:
	.zero		1
.L_31:


//--------------------- .nv.constant0._ZN3cub18CUB_300001_SM_10006detail8for_each13static_kernelINS2_12policy_hub_t12policy_500_tEmN6thrust24THRUST_300001_SM_1000_NS8cuda_cub20__uninitialized_fill7functorINS7_10device_ptrIiEEiEEEEvT0_T1_ --------------------------
	.section	.nv.constant0._ZN3cub18CUB_300001_SM_10006detail8for_each13static_kernelINS2_12policy_hub_t12policy_500_tEmN6thrust24THRUST_300001_SM_1000_NS8cuda_cub20__uninitialized_fill7functorINS7_10device_ptrIiEEiEEEEvT0_T1_,"a",@progbits
	.sectionflags	@""
	.align	4
.nv.constant0._ZN3cub18CUB_300001_SM_10006detail8for_each13static_kernelINS2_12policy_hub_t12policy_500_tEmN6thrust24THRUST_300001_SM_1000_NS8cuda_cub20__uninitialized_fill7functorINS7_10device_ptrIiEEiEEEEvT0_T1_:
	.zero		920


//--------------------- .nv.constant0._ZN3cub18CUB_300001_SM_10006detail8for_each13static_kernelINS2_12policy_hub_t12policy_500_tEmN6thrust24THRUST_300001_SM_1000_NS8cuda_cub20__uninitialized_fill7functorINS7_10device_ptrIcEEcEEEEvT0_T1_ --------------------------
	.section	.nv.constant0._ZN3cub18CUB_300001_SM_10006detail8for_each13static_kernelINS2_12policy_hub_t12policy_500_tEmN6thrust24THRUST_300001_SM_1000_NS8cuda_cub20__uninitialized_fill7functorINS7_10device_ptrIcEEcEEEEvT0_T1_,"a",@progbits
	.sectionflags	@""
	.align	4
.nv.constant0._ZN3cub18CUB_300001_SM_10006detail8for_each13static_kernelINS2_12policy_hub_t12policy_500_tEmN6thrust24THRUST_300001_SM_1000_NS8cuda_cub20__uninitialized_fill7functorINS7_10device_ptrIcEEcEEEEvT0_T1_:
	.zero		920


//--------------------- .nv.constant0._ZN3cub18CUB_300001_SM_10006detail11EmptyKernelIvEEvv --------------------------
	.section	.nv.constant0._ZN3cub18CUB_300001_SM_10006detail11EmptyKernelIvEEvv,"a",@progbits
	.sectionflags	@""
	.align	4
.nv.constant0._ZN3cub18CUB_300001_SM_10006detail11EmptyKernelIvEEvv:
	.zero		896


//--------------------- .nv.constant0._Z16findSubstitutionPciPiiS_iS0_iS0_y --------------------------
	.section	.nv.constant0._Z16findSubstitutionPciPiiS_iS0_iS0_y,"a",@progbits
	.sectionflags	@""
	.align	4
.nv.constant0._Z16findSubstitutionPciPiiS_iS0_iS0_y:
	.zero		976


//--------------------- .nv.constant0._Z11multiplyBy2Pij --------------------------
	.section	.nv.constant0._Z11multiplyBy2Pij,"a",@progbits
	.sectionflags	@""
	.align	4
.nv.constant0._Z11multiplyBy2Pij:
	.zero		908


//--------------------- .nv.constant0._Z9addKernelPiPKiS1_ --------------------------
	.section	.nv.constant0._Z9addKernelPiPKiS1_,"a",@progbits
	.sectionflags	@""
	.align	4
.nv.constant0._Z9addKernelPiPKiS1_:
	.zero		920


//--------------------- SYMBOLS --------------------------

	.type		.nv.reservedSmem.offset0,@object
	.size		.nv.reservedSmem.offset0,0x4
	.type		malloc,@function
